	.target	sm_90a

	.elftype	@"ET_EXEC"


//--------------------- .note.nv.tkinfo           --------------------------
	.section	.note.nv.tkinfo,"",@"SHT_NOTE"
	.sectionflags	@"SHF_NOTE_NV_TKINFO"
	.tkinfo
        /*0018*/ 	.word	0x00000002
        /*0030*/ 	.string	""
        /*0030*/ 	.string	"ptxas"
        /*0030*/ 	.string	"Cuda compilation tools, release 13.0, V13.0.88"
        /*0030*/ 	.string	"Build cuda_13.0.r13.0/compiler.36424714_0"
        /*0030*/ 	.string	"-arch sm_90a -m 64 "



//--------------------- .note.nv.cuinfo           --------------------------
	.section	.note.nv.cuinfo,"",@"SHT_NOTE"
	.sectionflags	@"SHF_NOTE_NV_CUINFO"
        /*0018*/ 	.short	0x0002
        /*001a*/ 	.short	0x005a
        /*001c*/ 	.short	0x0082
	.zero		2


//--------------------- .nv.info                  --------------------------
	.section	.nv.info,"",@"SHT_CUDA_INFO"
	.align	4


	//----- nvinfo : EIATTR_REGCOUNT
	.align		4
        /*0000*/ 	.byte	0x04, 0x2f
        /*0002*/ 	.short	(.L_15 - .L_14)
	.align		4
.L_14:
        /*0004*/ 	.word	index@(_ZN7cutlass13device_kernelINS_4gemm6kernel13GemmUniversalIN4cute5tupleIJiiiiEEENS1_10collective13CollectiveMmaINS1_34MainloopSm90TmaGmmaWarpSpecializedILi2ENS5_IJNS4_1CILi4EEESB_NSA_ILi1EEEEEENS1_35KernelTmaWarpSpecializedCooperativeEEENS5_IJNSA_ILi256EEENSA_ILi64EEENSA_ILi128EEEEEENS_6half_tENS5_IJlSC_lEEESK_SL_NS4_8TiledMMAINS4_8MMA_AtomIJNS4_4SM904GMMA25MMA_64x64x16_F32F16F16_SSILNSP_5MajorE0ELSR_0ELNSP_7ScaleInE1ELSS_1EEEEEENS4_6LayoutINS5_IJNSA_ILi2EEESC_SC_EEENS5_IJSC_NSA_ILi0EEESY_EEEEENS5_IJNS4_10UnderscoreES11_S11_EEEEENS4_23SM90_TMA_LOAD_MULTICASTENS4_14ComposedLayoutINS4_7SwizzleILi3ELi4ELi3EEENS4_18smem_ptr_flag_bitsILi16EEENSV_INS5_IJNSA_ILi8EEESH_EEENS5_IJSH_SC_EEEEEEEvNS4_8identityES14_S1E_vS1F_EENS_8epilogue10collective6detail29Sm90TmaWarpSpecializedAdapterINS1I_15DefaultEpilogueISK_SL_SL_NS1H_6thread17LinearCombinationISK_Li1EffLNS1M_9ScaleType4KindE0ELNS_15FloatRoundStyleE2ESK_EENS1_15EpilogueDefaultEEEEEvvEEEEvNT_6ParamsE)
        /*0008*/ 	.word	0x000000a8


	//----- nvinfo : EIATTR_FRAME_SIZE
	.align		4
.L_15:
        /*000c*/ 	.byte	0x04, 0x11
        /*000e*/ 	.short	(.L_17 - .L_16)
	.align		4
.L_16:
        /*0010*/ 	.word	index@(_ZN7cutlass13device_kernelINS_4gemm6kernel13GemmUniversalIN4cute5tupleIJiiiiEEENS1_10collective13CollectiveMmaINS1_34MainloopSm90TmaGmmaWarpSpecializedILi2ENS5_IJNS4_1CILi4EEESB_NSA_ILi1EEEEEENS1_35KernelTmaWarpSpecializedCooperativeEEENS5_IJNSA_ILi256EEENSA_ILi64EEENSA_ILi128EEEEEENS_6half_tENS5_IJlSC_lEEESK_SL_NS4_8TiledMMAINS4_8MMA_AtomIJNS4_4SM904GMMA25MMA_64x64x16_F32F16F16_SSILNSP_5MajorE0ELSR_0ELNSP_7ScaleInE1ELSS_1EEEEEENS4_6LayoutINS5_IJNSA_ILi2EEESC_SC_EEENS5_IJSC_NSA_ILi0EEESY_EEEEENS5_IJNS4_10UnderscoreES11_S11_EEEEENS4_23SM90_TMA_LOAD_MULTICASTENS4_14ComposedLayoutINS4_7SwizzleILi3ELi4ELi3EEENS4_18smem_ptr_flag_bitsILi16EEENSV_INS5_IJNSA_ILi8EEESH_EEENS5_IJSH_SC_EEEEEEEvNS4_8identityES14_S1E_vS1F_EENS_8epilogue10collective6detail29Sm90TmaWarpSpecializedAdapterINS1I_15DefaultEpilogueISK_SL_SL_NS1H_6thread17LinearCombinationISK_Li1EffLNS1M_9ScaleType4KindE0ELNS_15FloatRoundStyleE2ESK_EENS1_15EpilogueDefaultEEEEEvvEEEEvNT_6ParamsE)
        /*0014*/ 	.word	0x00000000


	//----- nvinfo : EIATTR_MIN_STACK_SIZE
	.align		4
.L_17:
        /*0018*/ 	.byte	0x04, 0x12
        /*001a*/ 	.short	(.L_19 - .L_18)
	.align		4
.L_18:
        /*001c*/ 	.word	index@(_ZN7cutlass13device_kernelINS_4gemm6kernel13GemmUniversalIN4cute5tupleIJiiiiEEENS1_10collective13CollectiveMmaINS1_34MainloopSm90TmaGmmaWarpSpecializedILi2ENS5_IJNS4_1CILi4EEESB_NSA_ILi1EEEEEENS1_35KernelTmaWarpSpecializedCooperativeEEENS5_IJNSA_ILi256EEENSA_ILi64EEENSA_ILi128EEEEEENS_6half_tENS5_IJlSC_lEEESK_SL_NS4_8TiledMMAINS4_8MMA_AtomIJNS4_4SM904GMMA25MMA_64x64x16_F32F16F16_SSILNSP_5MajorE0ELSR_0ELNSP_7ScaleInE1ELSS_1EEEEEENS4_6LayoutINS5_IJNSA_ILi2EEESC_SC_EEENS5_IJSC_NSA_ILi0EEESY_EEEEENS5_IJNS4_10UnderscoreES11_S11_EEEEENS4_23SM90_TMA_LOAD_MULTICASTENS4_14ComposedLayoutINS4_7SwizzleILi3ELi4ELi3EEENS4_18smem_ptr_flag_bitsILi16EEENSV_INS5_IJNSA_ILi8EEESH_EEENS5_IJSH_SC_EEEEEEEvNS4_8identityES14_S1E_vS1F_EENS_8epilogue10collective6detail29Sm90TmaWarpSpecializedAdapterINS1I_15DefaultEpilogueISK_SL_SL_NS1H_6thread17LinearCombinationISK_Li1EffLNS1M_9ScaleType4KindE0ELNS_15FloatRoundStyleE2ESK_EENS1_15EpilogueDefaultEEEEEvvEEEEvNT_6ParamsE)
        /*0020*/ 	.word	0x00000000
.L_19:


//--------------------- .nv.compat                --------------------------
	.section	.nv.compat,"",@"SHT_CUDA_COMPAT_INFO"
	.align	4
        /*0000*/ 	.byte	0x02, 0x09, 0x01, 0x00, 0x02, 0x02, 0x04, 0x00, 0x02, 0x05, 0x05, 0x00, 0x03, 0x07, 0x01, 0x01
        /*0010*/ 	.byte	0x02, 0x03, 0x01, 0x00, 0x02, 0x06, 0x01, 0x00, 0x04, 0x0b, 0x08, 0x00, 0x00, 0x00, 0x00, 0x00
        /*0020*/ 	.byte	0x00, 0x00, 0x00, 0x00


//--------------------- .nv.info._ZN7cutlass13device_kernelINS_4gemm6kernel13GemmUniversalIN4cute5tupleIJiiiiEEENS1_10collective13CollectiveMmaINS1_34MainloopSm90TmaGmmaWarpSpecializedILi2ENS5_IJNS4_1CILi4EEESB_NSA_ILi1EEEEEENS1_35KernelTmaWarpSpecializedCooperativeEEENS5_IJNSA_ILi256EEENSA_ILi64EEENSA_ILi128EEEEEENS_6half_tENS5_IJlSC_lEEESK_SL_NS4_8TiledMMAINS4_8MMA_AtomIJNS4_4SM904GMMA25MMA_64x64x16_F32F16F16_SSILNSP_5MajorE0ELSR_0ELNSP_7ScaleInE1ELSS_1EEEEEENS4_6LayoutINS5_IJNSA_ILi2EEESC_SC_EEENS5_IJSC_NSA_ILi0EEESY_EEEEENS5_IJNS4_10UnderscoreES11_S11_EEEEENS4_23SM90_TMA_LOAD_MULTICASTENS4_14ComposedLayoutINS4_7SwizzleILi3ELi4ELi3EEENS4_18smem_ptr_flag_bitsILi16EEENSV_INS5_IJNSA_ILi8EEESH_EEENS5_IJSH_SC_EEEEEEEvNS4_8identityES14_S1E_vS1F_EENS_8epilogue10collective6detail29Sm90TmaWarpSpecializedAdapterINS1I_15DefaultEpilogueISK_SL_SL_NS1H_6thread17LinearCombinationISK_Li1EffLNS1M_9ScaleType4KindE0ELNS_15FloatRoundStyleE2ESK_EENS1_15EpilogueDefaultEEEEEvvEEEEvNT_6ParamsE --------------------------
	.section	.nv.info._ZN7cutlass13device_kernelINS_4gemm6kernel13GemmUniversalIN4cute5tupleIJiiiiEEENS1_10collective13CollectiveMmaINS1_34MainloopSm90TmaGmmaWarpSpecializedILi2ENS5_IJNS4_1CILi4EEESB_NSA_ILi1EEEEEENS1_35KernelTmaWarpSpecializedCooperativeEEENS5_IJNSA_ILi256EEENSA_ILi64EEENSA_ILi128EEEEEENS_6half_tENS5_IJlSC_lEEESK_SL_NS4_8TiledMMAINS4_8MMA_AtomIJNS4_4SM904GMMA25MMA_64x64x16_F32F16F16_SSILNSP_5MajorE0ELSR_0ELNSP_7ScaleInE1ELSS_1EEEEEENS4_6LayoutINS5_IJNSA_ILi2EEESC_SC_EEENS5_IJSC_NSA_ILi0EEESY_EEEEENS5_IJNS4_10UnderscoreES11_S11_EEEEENS4_23SM90_TMA_LOAD_MULTICASTENS4_14ComposedLayoutINS4_7SwizzleILi3ELi4ELi3EEENS4_18smem_ptr_flag_bitsILi16EEENSV_INS5_IJNSA_ILi8EEESH_EEENS5_IJSH_SC_EEEEEEEvNS4_8identityES14_S1E_vS1F_EENS_8epilogue10collective6detail29Sm90TmaWarpSpecializedAdapterINS1I_15DefaultEpilogueISK_SL_SL_NS1H_6thread17LinearCombinationISK_Li1EffLNS1M_9ScaleType4KindE0ELNS_15FloatRoundStyleE2ESK_EENS1_15EpilogueDefaultEEEEEvvEEEEvNT_6ParamsE,"",@"SHT_CUDA_INFO"
	.sectionflags	@""
	.align	4


	//----- nvinfo : EIATTR_CUDA_API_VERSION
	.align		4
        /*0000*/ 	.byte	0x04, 0x37
        /*0002*/ 	.short	(.L_21 - .L_20)
.L_20:
        /*0004*/ 	.word	0x00000082


	//----- nvinfo : EIATTR_KPARAM_INFO
	.align		4
.L_21:
        /*0008*/ 	.byte	0x04, 0x17
        /*000a*/ 	.short	(.L_23 - .L_22)
.L_22:
        /*000c*/ 	.word	0x00000000
        /*0010*/ 	.short	0x0000
        /*0012*/ 	.short	0x0070
        /*0014*/ 	.byte	0x00, 0xf0, 0x01, 0x10


	//----- nvinfo : EIATTR_SPARSE_MMA_MASK
	.align		4
.L_23:
        /*0018*/ 	.byte	0x03, 0x50
        /*001a*/ 	.short	0x0000


	//----- nvinfo : EIATTR_MAXREG_COUNT
	.align		4
        /*001c*/ 	.byte	0x03, 0x1b
        /*001e*/ 	.short	0x00a8


	//----- nvinfo : EIATTR_NUM_BARRIERS
	.align		4
        /*0020*/ 	.byte	0x02, 0x4c
        /*0022*/ 	.byte	0x01
	.zero		1


	//----- nvinfo : EIATTR_EXTERNS
	.align		4
        /*0024*/ 	.byte	0x04, 0x0f
        /*0026*/ 	.short	(.L_25 - .L_24)


	//   ....[0]....
	.align		4
.L_24:
        /*0028*/ 	.word	index@(__assertfail)


	//----- nvinfo : EIATTR_MERCURY_ISA_VERSION
	.align		4
.L_25:
        /*002c*/ 	.byte	0x03, 0x5f
        /*002e*/ 	.short	0x0101


	//----- nvinfo : EIATTR_INT_WARP_WIDE_INSTR_OFFSETS
	.align		4
        /*0030*/ 	.byte	0x04, 0x31
        /*0032*/ 	.short	(.L_27 - .L_26)


	//   ....[0]....
.L_26:
        /*0034*/ 	.word	0x00000480


	//   ....[1]....
        /*0038*/ 	.word	0x00000490


	//   ....[2]....
        /*003c*/ 	.word	0x00000640


	//   ....[3]....
        /*0040*/ 	.word	0x000028b0


	//----- nvinfo : EIATTR_COOP_GROUP_MASK_REGIDS
	.align		4
.L_27:
        /*0044*/ 	.byte	0x04, 0x29
        /*0046*/ 	.short	(.L_29 - .L_28)


	//   ....[0]....
.L_28:
        /*0048*/ 	.word	0xffffffff


	//   ....[1]....
        /*004c*/ 	.word	0xffffffff


	//   ....[2]....
        /*0050*/ 	.word	0xffffffff


	//   ....[3]....
        /*0054*/ 	.word	0xffffffff


	//   ....[4]....
        /*0058*/ 	.word	0xffffffff


	//   ....[5]....
        /*005c*/ 	.word	0xffffffff


	//----- nvinfo : EIATTR_COOP_GROUP_INSTR_OFFSETS
	.align		4
.L_29:
        /*0060*/ 	.byte	0x04, 0x28
        /*0062*/ 	.short	(.L_31 - .L_30)


	//   ....[0]....
.L_30:
        /*0064*/ 	.word	0x00000060


	//   ....[1]....
        /*0068*/ 	.word	0x00000070


	//   ....[2]....
        /*006c*/ 	.word	0x00000130


	//   ....[3]....
        /*0070*/ 	.word	0x000002c0


	//   ....[4]....
        /*0074*/ 	.word	0x000007e0


	//   ....[5]....
        /*0078*/ 	.word	0x000014a0


	//----- nvinfo : EIATTR_REG_RECONFIG
	.align		4
.L_31:
        /*007c*/ 	.byte	0x01, 0x54
	.zero		2


	//----- nvinfo : EIATTR_SYSCALL_OFFSETS
	.align		4
        /*0080*/ 	.byte	0x04, 0x46
        /*0082*/ 	.short	(.L_33 - .L_32)


	//   ....[0]....
.L_32:
        /*0084*/ 	.word	0x00001690


	//----- nvinfo : EIATTR_MBARRIER_INSTR_OFFSETS
	.align		4
.L_33:
        /*0088*/ 	.byte	0x04, 0x39
        /*008a*/ 	.short	(.L_35 - .L_34)


	//   ....[0]....
.L_34:
        /*008c*/ 	.word	0x00000250
        /*0090*/ 	.word	0x000000ff
        /*0094*/ 	.word	0x00000000
        /*0098*/ 	.short	0x0100
        /*009a*/ 	.byte	0x08
	.zero		1


	//   ....[1]....
        /*009c*/ 	.word	0x00000260
        /*00a0*/ 	.word	0x000000ff
        /*00a4*/ 	.word	0x00000010
        /*00a8*/ 	.short	0x0100
        /*00aa*/ 	.byte	0x08
	.zero		1


	//   ....[2]....
        /*00ac*/ 	.word	0x00000270
        /*00b0*/ 	.word	0x000000ff
        /*00b4*/ 	.word	0x00000008
        /*00b8*/ 	.short	0x0100
        /*00ba*/ 	.byte	0x08
	.zero		1


	//   ....[3]....
        /*00bc*/ 	.word	0x00000280
        /*00c0*/ 	.word	0x000000ff
        /*00c4*/ 	.word	0x00000018
        /*00c8*/ 	.short	0x0100
        /*00ca*/ 	.byte	0x08
	.zero		1


	//   ....[4]....
        /*00cc*/ 	.word	0x000006b0
        /*00d0*/ 	.word	0x000000ff
        /*00d4*/ 	.word	0x00000030
        /*00d8*/ 	.short	0x0100
        /*00da*/ 	.byte	0x06
	.zero		1


	//   ....[5]....
        /*00dc*/ 	.word	0x00000760
        /*00e0*/ 	.word	0x000000ff
        /*00e4*/ 	.word	0x00000038
        /*00e8*/ 	.short	0x0100
        /*00ea*/ 	.byte	0x06
	.zero		1


	//   ....[6]....
        /*00ec*/ 	.word	0x00001750
        /*00f0*/ 	.word	0x00000003
        /*00f4*/ 	.word	0x00000000
        /*00f8*/ 	.short	0x010a
        /*00fa*/ 	.byte	0x3f
	.zero		1


	//   ....[7]....
        /*00fc*/ 	.word	0x000017b0
        /*0100*/ 	.word	0x00000003
        /*0104*/ 	.word	0x00000000
        /*0108*/ 	.short	0x010a
        /*010a*/ 	.byte	0x3f
	.zero		1


	//   ....[8]....
        /*010c*/ 	.word	0x00002000
        /*0110*/ 	.word	0x00000005
        /*0114*/ 	.word	0x00000000
        /*0118*/ 	.short	0x010a
        /*011a*/ 	.byte	0x3f
	.zero		1


	//   ....[9]....
        /*011c*/ 	.word	0x00002040
        /*0120*/ 	.word	0x00000005
        /*0124*/ 	.word	0x00000000
        /*0128*/ 	.short	0x010a
        /*012a*/ 	.byte	0x3f
	.zero		1


	//   ....[10]....
        /*012c*/ 	.word	0x00002760
        /*0130*/ 	.word	0x00000004
        /*0134*/ 	.word	0x00000000
        /*0138*/ 	.short	0x0101
        /*013a*/ 	.byte	0x3f
	.zero		1


	//   ....[11]....
        /*013c*/ 	.word	0x00002920
        /*0140*/ 	.word	0x00000000
        /*0144*/ 	.word	0x00000000
        /*0148*/ 	.short	0x0101
        /*014a*/ 	.byte	0x3f
	.zero		1


	//   ....[12]....
        /*014c*/ 	.word	0x00008560
        /*0150*/ 	.word	0x00000014
        /*0154*/ 	.word	0x00000010
        /*0158*/ 	.short	0x010a
        /*015a*/ 	.byte	0x3f
	.zero		1


	//   ....[13]....
        /*015c*/ 	.word	0x00008a00
        /*0160*/ 	.word	0x00000004
        /*0164*/ 	.word	0x00000038
        /*0168*/ 	.short	0x0101
        /*016a*/ 	.byte	0x3f
	.zero		1


	//   ....[14]....
        /*016c*/ 	.word	0x00009120
        /*0170*/ 	.word	0x00000005
        /*0174*/ 	.word	0x00000000
        /*0178*/ 	.short	0x010a
        /*017a*/ 	.byte	0x3f
	.zero		1


	//   ....[15]....
        /*017c*/ 	.word	0x000091a0
        /*0180*/ 	.word	0x00000009
        /*0184*/ 	.word	0x00000000
        /*0188*/ 	.short	0x010a
        /*018a*/ 	.byte	0x3f
	.zero		1


	//   ....[16]....
        /*018c*/ 	.word	0x00009200
        /*0190*/ 	.word	0x00000003
        /*0194*/ 	.word	0x00000000
        /*0198*/ 	.short	0x010a
        /*019a*/ 	.byte	0x3f
	.zero		1


	//   ....[17]....
        /*019c*/ 	.word	0x00009250
        /*01a0*/ 	.word	0x00000005
        /*01a4*/ 	.word	0x00000000
        /*01a8*/ 	.short	0x010a
        /*01aa*/ 	.byte	0x3f
	.zero		1


	//   ....[18]....
        /*01ac*/ 	.word	0x00009320
        /*01b0*/ 	.word	0x00000014
        /*01b4*/ 	.word	0x00000010
        /*01b8*/ 	.short	0x010a
        /*01ba*/ 	.byte	0x3f
	.zero		1


	//   ....[19]....
        /*01bc*/ 	.word	0x000093f0
        /*01c0*/ 	.word	0x00000005
        /*01c4*/ 	.word	0x00000000
        /*01c8*/ 	.short	0x010a
        /*01ca*/ 	.byte	0x3f
	.zero		1


	//----- nvinfo : EIATTR_NUM_MBARRIERS
	.align		4
.L_35:
        /*01cc*/ 	.byte	0x03, 0x38
        /*01ce*/ 	.short	0x0006


	//----- nvinfo : EIATTR_EXIT_INSTR_OFFSETS
	.align		4
        /*01d0*/ 	.byte	0x04, 0x1c
        /*01d2*/ 	.short	(.L_37 - .L_36)


	//   ....[0]....
.L_36:
        /*01d4*/ 	.word	0x000009c0


	//   ....[1]....
        /*01d8*/ 	.word	0x000011e0


	//   ....[2]....
        /*01dc*/ 	.word	0x00007bb0


	//   ....[3]....
        /*01e0*/ 	.word	0x00008110


	//   ....[4]....
        /*01e4*/ 	.word	0x000091f0


	//----- nvinfo : EIATTR_MAX_THREADS
	.align		4
.L_37:
        /*01e8*/ 	.byte	0x04, 0x05
        /*01ea*/ 	.short	(.L_39 - .L_38)
.L_38:
        /*01ec*/ 	.word	0x00000180
        /*01f0*/ 	.word	0x00000001
        /*01f4*/ 	.word	0x00000001


	//----- nvinfo : EIATTR_CRS_STACK_SIZE
	.align		4
.L_39:
        /*01f8*/ 	.byte	0x04, 0x1e
        /*01fa*/ 	.short	(.L_41 - .L_40)
.L_40:
        /*01fc*/ 	.word	0x00000000


	//----- nvinfo : EIATTR_CBANK_PARAM_SIZE
	.align		4
.L_41:
        /*0200*/ 	.byte	0x03, 0x19
        /*0202*/ 	.short	0x0470


	//----- nvinfo : EIATTR_PARAM_CBANK
	.align		4
        /*0204*/ 	.byte	0x04, 0x0a
        /*0206*/ 	.short	(.L_43 - .L_42)
	.align		4
.L_42:
        /*0208*/ 	.word	index@(.nv.constant0._ZN7cutlass13device_kernelINS_4gemm6kernel13GemmUniversalIN4cute5tupleIJiiiiEEENS1_10collective13CollectiveMmaINS1_34MainloopSm90TmaGmmaWarpSpecializedILi2ENS5_IJNS4_1CILi4EEESB_NSA_ILi1EEEEEENS1_35KernelTmaWarpSpecializedCooperativeEEENS5_IJNSA_ILi256EEENSA_ILi64EEENSA_ILi128EEEEEENS_6half_tENS5_IJlSC_lEEESK_SL_NS4_8TiledMMAINS4_8MMA_AtomIJNS4_4SM904GMMA25MMA_64x64x16_F32F16F16_SSILNSP_5MajorE0ELSR_0ELNSP_7ScaleInE1ELSS_1EEEEEENS4_6LayoutINS5_IJNSA_ILi2EEESC_SC_EEENS5_IJSC_NSA_ILi0EEESY_EEEEENS5_IJNS4_10UnderscoreES11_S11_EEEEENS4_23SM90_TMA_LOAD_MULTICASTENS4_14ComposedLayoutINS4_7SwizzleILi3ELi4ELi3EEENS4_18smem_ptr_flag_bitsILi16EEENSV_INS5_IJNSA_ILi8EEESH_EEENS5_IJSH_SC_EEEEEEEvNS4_8identityES14_S1E_vS1F_EENS_8epilogue10collective6detail29Sm90TmaWarpSpecializedAdapterINS1I_15DefaultEpilogueISK_SL_SL_NS1H_6thread17LinearCombinationISK_Li1EffLNS1M_9ScaleType4KindE0ELNS_15FloatRoundStyleE2ESK_EENS1_15EpilogueDefaultEEEEEvvEEEEvNT_6ParamsE)
        /*020c*/ 	.short	0x0210
        /*020e*/ 	.short	0x0470


	//----- nvinfo : EIATTR_SW_WAR
	.align		4
.L_43:
        /*0210*/ 	.byte	0x04, 0x36
        /*0212*/ 	.short	(.L_45 - .L_44)
.L_44:
        /*0214*/ 	.word	0x00000008
.L_45:


//--------------------- .nv.callgraph             --------------------------
	.section	.nv.callgraph,"",@"SHT_CUDA_CALLGRAPH"
	.align	4
	.sectionentsize	8
	.align		4
        /*0000*/ 	.word	0x00000000
	.align		4
        /*0004*/ 	.word	0xffffffff
	.align		4
        /*0008*/ 	.word	index@(_ZN7cutlass13device_kernelINS_4gemm6kernel13GemmUniversalIN4cute5tupleIJiiiiEEENS1_10collective13CollectiveMmaINS1_34MainloopSm90TmaGmmaWarpSpecializedILi2ENS5_IJNS4_1CILi4EEESB_NSA_ILi1EEEEEENS1_35KernelTmaWarpSpecializedCooperativeEEENS5_IJNSA_ILi256EEENSA_ILi64EEENSA_ILi128EEEEEENS_6half_tENS5_IJlSC_lEEESK_SL_NS4_8TiledMMAINS4_8MMA_AtomIJNS4_4SM904GMMA25MMA_64x64x16_F32F16F16_SSILNSP_5MajorE0ELSR_0ELNSP_7ScaleInE1ELSS_1EEEEEENS4_6LayoutINS5_IJNSA_ILi2EEESC_SC_EEENS5_IJSC_NSA_ILi0EEESY_EEEEENS5_IJNS4_10UnderscoreES11_S11_EEEEENS4_23SM90_TMA_LOAD_MULTICASTENS4_14ComposedLayoutINS4_7SwizzleILi3ELi4ELi3EEENS4_18smem_ptr_flag_bitsILi16EEENSV_INS5_IJNSA_ILi8EEESH_EEENS5_IJSH_SC_EEEEEEEvNS4_8identityES14_S1E_vS1F_EENS_8epilogue10collective6detail29Sm90TmaWarpSpecializedAdapterINS1I_15DefaultEpilogueISK_SL_SL_NS1H_6thread17LinearCombinationISK_Li1EffLNS1M_9ScaleType4KindE0ELNS_15FloatRoundStyleE2ESK_EENS1_15EpilogueDefaultEEEEEvvEEEEvNT_6ParamsE)
	.align		4
        /*000c*/ 	.word	index@(__assertfail)
	.align		4
        /*0010*/ 	.word	0x00000000
	.align		4
        /*0014*/ 	.word	0xfffffffe
	.align		4
        /*0018*/ 	.word	0x00000000
	.align		4
        /*001c*/ 	.word	0xfffffffd
	.align		4
        /*0020*/ 	.word	0x00000000
	.align		4
        /*0024*/ 	.word	0xfffffffc


//--------------------- .nv.constant4             --------------------------
	.section	.nv.constant4,"a",@progbits
	.align	8
	.align		8
.nv.constant4:
        /*0000*/ 	.dword	__assertfail
	.align		8
        /*0008*/ 	.dword	__unnamed_1
	.align		8
        /*0010*/ 	.dword	_ZN40_INTERNAL_3c9d9517_4_k_cu_cbb29a33_159864cuda3std3__45__cpo5beginE
	.align		8
        /*0018*/ 	.dword	_ZN40_INTERNAL_3c9d9517_4_k_cu_cbb29a33_159864cuda3std3__45__cpo3endE
	.align		8
        /*0020*/ 	.dword	_ZN40_INTERNAL_3c9d9517_4_k_cu_cbb29a33_159864cuda3std3__45__cpo6cbeginE
	.align		8
        /*0028*/ 	.dword	_ZN40_INTERNAL_3c9d9517_4_k_cu_cbb29a33_159864cuda3std3__45__cpo4cendE
	.align		8
        /*0030*/ 	.dword	_ZN40_INTERNAL_3c9d9517_4_k_cu_cbb29a33_159864cuda3std3__442_GLOBAL__N__3c9d9517_4_k_cu_cbb29a33_159866ignoreE
	.align		8
        /*0038*/ 	.dword	_ZN40_INTERNAL_3c9d9517_4_k_cu_cbb29a33_159864cuda3std3__419piecewise_constructE
	.align		8
        /*0040*/ 	.dword	_ZN40_INTERNAL_3c9d9517_4_k_cu_cbb29a33_159864cuda3std3__48in_placeE
	.align		8
        /*0048*/ 	.dword	_ZN40_INTERNAL_3c9d9517_4_k_cu_cbb29a33_159864cuda3std6ranges3__45__cpo4swapE
	.align		8
        /*0050*/ 	.dword	_ZN40_INTERNAL_3c9d9517_4_k_cu_cbb29a33_159864cuda3std6ranges3__45__cpo9iter_moveE
	.align		8
        /*0058*/ 	.dword	_ZN40_INTERNAL_3c9d9517_4_k_cu_cbb29a33_159864cute7productE
	.align		8
        /*0060*/ 	.dword	_ZN40_INTERNAL_3c9d9517_4_k_cu_cbb29a33_159864cute1_E
	.align		8
        /*0068*/ 	.dword	$str$22
	.align		8
        /*0070*/ 	.dword	$str$23


//--------------------- .text._ZN7cutlass13device_kernelINS_4gemm6kernel13GemmUniversalIN4cute5tupleIJiiiiEEENS1_10collective13CollectiveMmaINS1_34MainloopSm90TmaGmmaWarpSpecializedILi2ENS5_IJNS4_1CILi4EEESB_NSA_ILi1EEEEEENS1_35KernelTmaWarpSpecializedCooperativeEEENS5_IJNSA_ILi256EEENSA_ILi64EEENSA_ILi128EEEEEENS_6half_tENS5_IJlSC_lEEESK_SL_NS4_8TiledMMAINS4_8MMA_AtomIJNS4_4SM904GMMA25MMA_64x64x16_F32F16F16_SSILNSP_5MajorE0ELSR_0ELNSP_7ScaleInE1ELSS_1EEEEEENS4_6LayoutINS5_IJNSA_ILi2EEESC_SC_EEENS5_IJSC_NSA_ILi0EEESY_EEEEENS5_IJNS4_10UnderscoreES11_S11_EEEEENS4_23SM90_TMA_LOAD_MULTICASTENS4_14ComposedLayoutINS4_7SwizzleILi3ELi4ELi3EEENS4_18smem_ptr_flag_bitsILi16EEENSV_INS5_IJNSA_ILi8EEESH_EEENS5_IJSH_SC_EEEEEEEvNS4_8identityES14_S1E_vS1F_EENS_8epilogue10collective6detail29Sm90TmaWarpSpecializedAdapterINS1I_15DefaultEpilogueISK_SL_SL_NS1H_6thread17LinearCombinationISK_Li1EffLNS1M_9ScaleType4KindE0ELNS_15FloatRoundStyleE2ESK_EENS1_15EpilogueDefaultEEEEEvvEEEEvNT_6ParamsE --------------------------
	.section	.text._ZN7cutlass13device_kernelINS_4gemm6kernel13GemmUniversalIN4cute5tupleIJiiiiEEENS1_10collective13CollectiveMmaINS1_34MainloopSm90TmaGmmaWarpSpecializedILi2ENS5_IJNS4_1CILi4EEESB_NSA_ILi1EEEEEENS1_35KernelTmaWarpSpecializedCooperativeEEENS5_IJNSA_ILi256EEENSA_ILi64EEENSA_ILi128EEEEEENS_6half_tENS5_IJlSC_lEEESK_SL_NS4_8TiledMMAINS4_8MMA_AtomIJNS4_4SM904GMMA25MMA_64x64x16_F32F16F16_SSILNSP_5MajorE0ELSR_0ELNSP_7ScaleInE1ELSS_1EEEEEENS4_6LayoutINS5_IJNSA_ILi2EEESC_SC_EEENS5_IJSC_NSA_ILi0EEESY_EEEEENS5_IJNS4_10UnderscoreES11_S11_EEEEENS4_23SM90_TMA_LOAD_MULTICASTENS4_14ComposedLayoutINS4_7SwizzleILi3ELi4ELi3EEENS4_18smem_ptr_flag_bitsILi16EEENSV_INS5_IJNSA_ILi8EEESH_EEENS5_IJSH_SC_EEEEEEEvNS4_8identityES14_S1E_vS1F_EENS_8epilogue10collective6detail29Sm90TmaWarpSpecializedAdapterINS1I_15DefaultEpilogueISK_SL_SL_NS1H_6thread17LinearCombinationISK_Li1EffLNS1M_9ScaleType4KindE0ELNS_15FloatRoundStyleE2ESK_EENS1_15EpilogueDefaultEEEEEvvEEEEvNT_6ParamsE,"ax",@progbits
	.align	128
.text._ZN7cutlass13device_kernelINS_4gemm6kernel13GemmUniversalIN4cute5tupleIJiiiiEEENS1_10collective13CollectiveMmaINS1_34MainloopSm90TmaGmmaWarpSpecializedILi2ENS5_IJNS4_1CILi4EEESB_NSA_ILi1EEEEEENS1_35KernelTmaWarpSpecializedCooperativeEEENS5_IJNSA_ILi256EEENSA_ILi64EEENSA_ILi128EEEEEENS_6half_tENS5_IJlSC_lEEESK_SL_NS4_8TiledMMAINS4_8MMA_AtomIJNS4_4SM904GMMA25MMA_64x64x16_F32F16F16_SSILNSP_5MajorE0ELSR_0ELNSP_7ScaleInE1ELSS_1EEEEEENS4_6LayoutINS5_IJNSA_ILi2EEESC_SC_EEENS5_IJSC_NSA_ILi0EEESY_EEEEENS5_IJNS4_10UnderscoreES11_S11_EEEEENS4_23SM90_TMA_LOAD_MULTICASTENS4_14ComposedLayoutINS4_7SwizzleILi3ELi4ELi3EEENS4_18smem_ptr_flag_bitsILi16EEENSV_INS5_IJNSA_ILi8EEESH_EEENS5_IJSH_SC_EEEEEEEvNS4_8identityES14_S1E_vS1F_EENS_8epilogue10collective6detail29Sm90TmaWarpSpecializedAdapterINS1I_15DefaultEpilogueISK_SL_SL_NS1H_6thread17LinearCombinationISK_Li1EffLNS1M_9ScaleType4KindE0ELNS_15FloatRoundStyleE2ESK_EENS1_15EpilogueDefaultEEEEEvvEEEEvNT_6ParamsE:
        .type           _ZN7cutlass13device_kernelINS_4gemm6kernel13GemmUniversalIN4cute5tupleIJiiiiEEENS1_10collective13CollectiveMmaINS1_34MainloopSm90TmaGmmaWarpSpecializedILi2ENS5_IJNS4_1CILi4EEESB_NSA_ILi1EEEEEENS1_35KernelTmaWarpSpecializedCooperativeEEENS5_IJNSA_ILi256EEENSA_ILi64EEENSA_ILi128EEEEEENS_6half_tENS5_IJlSC_lEEESK_SL_NS4_8TiledMMAINS4_8MMA_AtomIJNS4_4SM904GMMA25MMA_64x64x16_F32F16F16_SSILNSP_5MajorE0ELSR_0ELNSP_7ScaleInE1ELSS_1EEEEEENS4_6LayoutINS5_IJNSA_ILi2EEESC_SC_EEENS5_IJSC_NSA_ILi0EEESY_EEEEENS5_IJNS4_10UnderscoreES11_S11_EEEEENS4_23SM90_TMA_LOAD_MULTICASTENS4_14ComposedLayoutINS4_7SwizzleILi3ELi4ELi3EEENS4_18smem_ptr_flag_bitsILi16EEENSV_INS5_IJNSA_ILi8EEESH_EEENS5_IJSH_SC_EEEEEEEvNS4_8identityES14_S1E_vS1F_EENS_8epilogue10collective6detail29Sm90TmaWarpSpecializedAdapterINS1I_15DefaultEpilogueISK_SL_SL_NS1H_6thread17LinearCombinationISK_Li1EffLNS1M_9ScaleType4KindE0ELNS_15FloatRoundStyleE2ESK_EENS1_15EpilogueDefaultEEEEEvvEEEEvNT_6ParamsE,@function
        .size           _ZN7cutlass13device_kernelINS_4gemm6kernel13GemmUniversalIN4cute5tupleIJiiiiEEENS1_10collective13CollectiveMmaINS1_34MainloopSm90TmaGmmaWarpSpecializedILi2ENS5_IJNS4_1CILi4EEESB_NSA_ILi1EEEEEENS1_35KernelTmaWarpSpecializedCooperativeEEENS5_IJNSA_ILi256EEENSA_ILi64EEENSA_ILi128EEEEEENS_6half_tENS5_IJlSC_lEEESK_SL_NS4_8TiledMMAINS4_8MMA_AtomIJNS4_4SM904GMMA25MMA_64x64x16_F32F16F16_SSILNSP_5MajorE0ELSR_0ELNSP_7ScaleInE1ELSS_1EEEEEENS4_6LayoutINS5_IJNSA_ILi2EEESC_SC_EEENS5_IJSC_NSA_ILi0EEESY_EEEEENS5_IJNS4_10UnderscoreES11_S11_EEEEENS4_23SM90_TMA_LOAD_MULTICASTENS4_14ComposedLayoutINS4_7SwizzleILi3ELi4ELi3EEENS4_18smem_ptr_flag_bitsILi16EEENSV_INS5_IJNSA_ILi8EEESH_EEENS5_IJSH_SC_EEEEEEEvNS4_8identityES14_S1E_vS1F_EENS_8epilogue10collective6detail29Sm90TmaWarpSpecializedAdapterINS1I_15DefaultEpilogueISK_SL_SL_NS1H_6thread17LinearCombinationISK_Li1EffLNS1M_9ScaleType4KindE0ELNS_15FloatRoundStyleE2ESK_EENS1_15EpilogueDefaultEEEEEvvEEEEvNT_6ParamsE,(.L_x_191 - _ZN7cutlass13device_kernelINS_4gemm6kernel13GemmUniversalIN4cute5tupleIJiiiiEEENS1_10collective13CollectiveMmaINS1_34MainloopSm90TmaGmmaWarpSpecializedILi2ENS5_IJNS4_1CILi4EEESB_NSA_ILi1EEEEEENS1_35KernelTmaWarpSpecializedCooperativeEEENS5_IJNSA_ILi256EEENSA_ILi64EEENSA_ILi128EEEEEENS_6half_tENS5_IJlSC_lEEESK_SL_NS4_8TiledMMAINS4_8MMA_AtomIJNS4_4SM904GMMA25MMA_64x64x16_F32F16F16_SSILNSP_5MajorE0ELSR_0ELNSP_7ScaleInE1ELSS_1EEEEEENS4_6LayoutINS5_IJNSA_ILi2EEESC_SC_EEENS5_IJSC_NSA_ILi0EEESY_EEEEENS5_IJNS4_10UnderscoreES11_S11_EEEEENS4_23SM90_TMA_LOAD_MULTICASTENS4_14ComposedLayoutINS4_7SwizzleILi3ELi4ELi3EEENS4_18smem_ptr_flag_bitsILi16EEENSV_INS5_IJNSA_ILi8EEESH_EEENS5_IJSH_SC_EEEEEEEvNS4_8identityES14_S1E_vS1F_EENS_8epilogue10collective6detail29Sm90TmaWarpSpecializedAdapterINS1I_15DefaultEpilogueISK_SL_SL_NS1H_6thread17LinearCombinationISK_Li1EffLNS1M_9ScaleType4KindE0ELNS_15FloatRoundStyleE2ESK_EENS1_15EpilogueDefaultEEEEEvvEEEEvNT_6ParamsE)
        .other          _ZN7cutlass13device_kernelINS_4gemm6kernel13GemmUniversalIN4cute5tupleIJiiiiEEENS1_10collective13CollectiveMmaINS1_34MainloopSm90TmaGmmaWarpSpecializedILi2ENS5_IJNS4_1CILi4EEESB_NSA_ILi1EEEEEENS1_35KernelTmaWarpSpecializedCooperativeEEENS5_IJNSA_ILi256EEENSA_ILi64EEENSA_ILi128EEEEEENS_6half_tENS5_IJlSC_lEEESK_SL_NS4_8TiledMMAINS4_8MMA_AtomIJNS4_4SM904GMMA25MMA_64x64x16_F32F16F16_SSILNSP_5MajorE0ELSR_0ELNSP_7ScaleInE1ELSS_1EEEEEENS4_6LayoutINS5_IJNSA_ILi2EEESC_SC_EEENS5_IJSC_NSA_ILi0EEESY_EEEEENS5_IJNS4_10UnderscoreES11_S11_EEEEENS4_23SM90_TMA_LOAD_MULTICASTENS4_14ComposedLayoutINS4_7SwizzleILi3ELi4ELi3EEENS4_18smem_ptr_flag_bitsILi16EEENSV_INS5_IJNSA_ILi8EEESH_EEENS5_IJSH_SC_EEEEEEEvNS4_8identityES14_S1E_vS1F_EENS_8epilogue10collective6detail29Sm90TmaWarpSpecializedAdapterINS1I_15DefaultEpilogueISK_SL_SL_NS1H_6thread17LinearCombinationISK_Li1EffLNS1M_9ScaleType4KindE0ELNS_15FloatRoundStyleE2ESK_EENS1_15EpilogueDefaultEEEEEvvEEEEvNT_6ParamsE,@"STO_CUDA_ENTRY STV_DEFAULT"
_ZN7cutlass13device_kernelINS_4gemm6kernel13GemmUniversalIN4cute5tupleIJiiiiEEENS1_10collective13CollectiveMmaINS1_34MainloopSm90TmaGmmaWarpSpecializedILi2ENS5_IJNS4_1CILi4EEESB_NSA_ILi1EEEEEENS1_35KernelTmaWarpSpecializedCooperativeEEENS5_IJNSA_ILi256EEENSA_ILi64EEENSA_ILi128EEEEEENS_6half_tENS5_IJlSC_lEEESK_SL_NS4_8TiledMMAINS4_8MMA_AtomIJNS4_4SM904GMMA25MMA_64x64x16_F32F16F16_SSILNSP_5MajorE0ELSR_0ELNSP_7ScaleInE1ELSS_1EEEEEENS4_6LayoutINS5_IJNSA_ILi2EEESC_SC_EEENS5_IJSC_NSA_ILi0EEESY_EEEEENS5_IJNS4_10UnderscoreES11_S11_EEEEENS4_23SM90_TMA_LOAD_MULTICASTENS4_14ComposedLayoutINS4_7SwizzleILi3ELi4ELi3EEENS4_18smem_ptr_flag_bitsILi16EEENSV_INS5_IJNSA_ILi8EEESH_EEENS5_IJSH_SC_EEEEEEEvNS4_8identityES14_S1E_vS1F_EENS_8epilogue10collective6detail29Sm90TmaWarpSpecializedAdapterINS1I_15DefaultEpilogueISK_SL_SL_NS1H_6thread17LinearCombinationISK_Li1EffLNS1M_9ScaleType4KindE0ELNS_15FloatRoundStyleE2ESK_EENS1_15EpilogueDefaultEEEEEvvEEEEvNT_6ParamsE:
[----:B------:R-:W0:Y:S01]  /*0000*/  LDC R1, c[0x0][0x28] ;  /* 0x00000a00ff017b82 */ /* 0x000e220000000800 */
[----:B------:R-:W1:Y:S01]  /*0010*/  S2R R98, SR_TID.X ;  /* 0x0000000000627919 */ /* 0x000e620000002100 */
[----:B------:R-:W-:Y:S01]  /*0020*/  ELECT P0, URZ, PT ;  /* 0x00000000003f782f */ /* 0x000fe20003800000 */
[----:B------:R-:W-:Y:S01]  /*0030*/  BSSY B0, `(.L_x_0) ;  /* 0x000000f000007945 */ /* 0x000fe20003800000 */
[--C-:B-1----:R-:W-:Y:S02]  /*0040*/  SHF.R.U32.HI R0, RZ, 0x5, R98.reuse ;  /* 0x00000005ff007819 */ /* 0x102fe40000011662 */
[----:B------:R-:W-:-:S03]  /*0050*/  SHF.R.U32.HI R6, RZ, 0x7, R98 ;  /* 0x00000007ff067819 */ /* 0x000fc60000011662 */
[----:B------:R-:W1:Y:S04]  /*0060*/  SHFL.IDX PT, R2, R0, RZ, 0x1f ;  /* 0x00001fff00027589 */ /* 0x000e6800000e0000 */
[----:B------:R2:W3:Y:S01]  /*0070*/  SHFL.IDX PT, R5, R6, RZ, 0x1f ;  /* 0x00001fff06057589 */ /* 0x0004e200000e0000 */
[----:B-1----:R-:W-:-:S13]  /*0080*/  ISETP.NE.OR P0, PT, R2, RZ, !P0 ;  /* 0x000000ff0200720c */ /* 0x002fda0004705670 */
[----:B0-23--:R-:W-:Y:S05]  /*0090*/  @P0 BRA `(.L_x_1) ;  /* 0x0000000000200947 */ /* 0x00dfea0003800000 */
[----:B------:R-:W-:Y:S02]  /*00a0*/  ULDC.64 UR4, c[0x0][0x198] ;  /* 0x0000660000047ab9 */ /* 0x000fe40000000a00 */
[----:B------:R-:W-:Y:S02]  /*00b0*/  UIADD3 UR6, UP0, UR4, 0xf0, URZ ;  /* 0x000000f004067890 */ /* 0x000fe4000ff1e03f */
[----:B------:R-:W-:Y:S02]  /*00c0*/  UIADD3 UR4, UP1, UR4, 0x1f0, URZ ;  /* 0x000001f004047890 */ /* 0x000fe4000ff3e03f */
[----:B------:R-:W-:Y:S02]  /*00d0*/  UIADD3.X UR7, URZ, UR5, URZ, UP0, !UPT ;  /* 0x000000053f077290 */ /* 0x000fe400087fe43f */
[----:B------:R-:W-:-:S07]  /*00e0*/  UIADD3.X UR5, URZ, UR5, URZ, UP1, !UPT ;  /* 0x000000053f057290 */ /* 0x000fce0008ffe43f */
[----:B------:R0:W-:Y:S02]  /*00f0*/  UTMACCTL.PF [UR6] ;  /* 0x00000000060079b9 */ /* 0x0001e40008040000 */
[----:B------:R0:W-:Y:S02]  /*0100*/  UTMACCTL.PF [UR4] ;  /* 0x00000000040079b9 */ /* 0x0001e40008040000 */
[----:B0-----:R-:W-:Y:S01]  /*0110*/  NOP ;  /* 0x0000000000007918 */ /* 0x001fe20000000000 */
.L_x_1:
[----:B------:R-:W-:Y:S05]  /*0120*/  BSYNC B0 ;  /* 0x0000000000007941 */ /* 0x000fea0003800000 */
.L_x_0:
[----:B------:R-:W0:Y:S01]  /*0130*/  SHFL.IDX PT, R3, R0, RZ, 0x1f ;  /* 0x00001fff00037589 */ /* 0x000e2200000e0000 */
[----:B------:R-:W-:-:S04]  /*0140*/  SHF.R.S32.HI R7, RZ, 0x1f, R98 ;  /* 0x0000001fff077819 */ /* 0x000fc80000011462 */
[----:B------:R-:W-:Y:S02]  /*0150*/  LEA.HI R7, R7, R98, RZ, 0x7 ;  /* 0x0000006207077211 */ /* 0x000fe400078f38ff */
[----:B0-----:R-:W-:-:S13]  /*0160*/  ISETP.NE.AND P0, PT, R3, RZ, PT ;  /* 0x000000ff0300720c */ /* 0x001fda0003f05270 */
[----:B------:R-:W-:Y:S05]  /*0170*/  @P0 BRA `(.L_x_2) ;  /* 0x0000000000480947 */ /* 0x000fea0003800000 */
[----:B------:R-:W0:Y:S01]  /*0180*/  S2UR UR8, SR_CgaCtaId ;  /* 0x00000000000879c3 */ /* 0x000e220000008800 */
[----:B------:R-:W-:Y:S01]  /*0190*/  UMOV UR4, 0x400 ;  /* 0x0000040000047882 */ /* 0x000fe20000000000 */
[----:B------:R-:W-:Y:S01]  /*01a0*/  UMOV UR5, 0x1 ;  /* 0x0000000100057882 */ /* 0x000fe20000000000 */
[----:B------:R-:W-:Y:S01]  /*01b0*/  UMOV UR6, 0xe ;  /* 0x0000000e00067882 */ /* 0x000fe20000000000 */
[----:B------:R-:W-:Y:S01]  /*01c0*/  ELECT P0, URZ, PT ;  /* 0x00000000003f782f */ /* 0x000fe20003800000 */
[----:B------:R-:W-:-:S04]  /*01d0*/  UIADD3 UR6, -UR6, 0x100000, URZ ;  /* 0x0010000006067890 */ /* 0x000fc8000fffe13f */
[----:B------:R-:W-:Y:S02]  /*01e0*/  USHF.L.U32 UR7, UR6, 0xb, URZ ;  /* 0x0000000b06077899 */ /* 0x000fe4000800063f */
[----:B------:R-:W-:Y:S02]  /*01f0*/  USHF.L.U32 UR6, UR6, 0x1, URZ ;  /* 0x0000000106067899 */ /* 0x000fe4000800063f */
[----:B0-----:R-:W-:Y:S02]  /*0200*/  ULEA UR8, UR8, UR4, 0x18 ;  /* 0x0000000408087291 */ /* 0x001fe4000f8ec03f */
[----:B------:R-:W-:-:S04]  /*0210*/  UIADD3 UR4, -UR5, 0x100000, URZ ;  /* 0x0010000005047890 */ /* 0x000fc8000fffe13f */
[----:B------:R-:W-:Y:S02]  /*0220*/  USHF.L.U32 UR5, UR4, 0xb, URZ ;  /* 0x0000000b04057899 */ /* 0x000fe4000800063f */
[----:B------:R-:W-:Y:S01]  /*0230*/  USHF.L.U32 UR4, UR4, 0x1, URZ ;  /* 0x0000000104047899 */ /* 0x000fe2000800063f */
[----:B------:R-:W0:Y:S11]  /*0240*/  FENCE.VIEW.ASYNC.S ;  /* 0x00000000000073c6 */ /* 0x000e360000000000 */
[----:B0-----:R0:W1:Y:S01]  /*0250*/  SYNCS.EXCH.64 URZ, [UR8], UR4 ;  /* 0x00000004083f75b2 */ /* 0x0010620008000100 */
[----:B------:R0:W2:Y:S01]  /*0260*/  SYNCS.EXCH.64 URZ, [UR8+0x10], UR6 ;  /* 0x00001006083f75b2 */ /* 0x0000a20008000100 */
[----:B------:R0:W3:Y:S01]  /*0270*/  SYNCS.EXCH.64 URZ, [UR8+0x8], UR4 ;  /* 0x00000804083f75b2 */ /* 0x0000e20008000100 */
[----:B------:R0:W4:Y:S01]  /*0280*/  SYNCS.EXCH.64 URZ, [UR8+0x18], UR6 ;  /* 0x00001806083f75b2 */ /* 0x0001220008000100 */
[----:B------:R-:W-:Y:S01]  /*0290*/  NOP ;  /* 0x0000000000007918 */ /* 0x000fe20000000000 */
.L_x_2:
[----:B0-----:R-:W0:Y:S01]  /*02a0*/  S2UR UR8, SR_CTAID.X ;  /* 0x00000000000879c3 */ /* 0x001e220000002500 */
[----:B------:R-:W-:Y:S01]  /*02b0*/  LOP3.LUT R7, R7, 0xffffff80, RZ, 0xc0, !PT ;  /* 0xffffff8007077812 */ /* 0x000fe200078ec0ff */
[----:B------:R-:W5:Y:S01]  /*02c0*/  SHFL.IDX PT, R0, R0, RZ, 0x1f ;  /* 0x00001fff00007589 */ /* 0x000f6200000e0000 */
[----:B------:R-:W-:Y:S01]  /*02d0*/  SHF.R.S32.HI R12, RZ, 0x1f, R3 ;  /* 0x0000001fff0c7819 */ /* 0x000fe20000011403 */
[----:B------:R-:W-:Y:S01]  /*02e0*/  ULDC UR4, c[0x0][0x150] ;  /* 0x0000540000047ab9 */ /* 0x000fe20000000800 */
[----:B------:R-:W-:Y:S01]  /*02f0*/  ELECT P0, URZ, PT ;  /* 0x00000000003f782f */ /* 0x000fe20003800000 */
[----:B------:R-:W-:Y:S01]  /*0300*/  IMAD.IADD R8, R98, 0x1, -R7 ;  /* 0x0000000162087824 */ /* 0x000fe200078e0a07 */
[----:B------:R-:W1:Y:S01]  /*0310*/  S2R R4, SR_CTAID.Y ;  /* 0x0000000000047919 */ /* 0x000e620000002600 */
[----:B------:R-:W-:Y:S01]  /*0320*/  LEA.HI R12, R12, R3, RZ, 0x2 ;  /* 0x000000030c0c7211 */ /* 0x000fe200078f10ff */
[----:B------:R-:W2:Y:S01]  /*0330*/  LDC R11, c[0x0][0x144] ;  /* 0x00005100ff0b7b82 */ /* 0x000ea20000000800 */
[----:B------:R-:W-:Y:S01]  /*0340*/  NOP ;  /* 0x0000000000007918 */ /* 0x000fe20000000000 */
[----:B------:R-:W-:Y:S01]  /*0350*/  SHF.R.S32.HI R7, RZ, 0x1f, R8 ;  /* 0x0000001fff077819 */ /* 0x000fe20000011408 */
[----:B------:R-:W-:Y:S01]  /*0360*/  NOP ;  /* 0x0000000000007918 */ /* 0x000fe20000000000 */
[----:B------:R-:W-:Y:S01]  /*0370*/  LOP3.LUT R12, R12, 0x3ffffffc, RZ, 0xc0, !PT ;  /* 0x3ffffffc0c0c7812 */ /* 0x000fe200078ec0ff */
[----:B------:R-:W-:Y:S01]  /*0380*/  IMAD.MOV.U32 R22, RZ, RZ, 0x1 ;  /* 0x00000001ff167424 */ /* 0x000fe200078e00ff */
[----:B------:R-:W-:-:S02]  /*0390*/  LEA.HI R7, R7, R8, RZ, 0x3 ;  /* 0x0000000807077211 */ /* 0x000fc400078f18ff */
[----:B------:R-:W-:Y:S01]  /*03a0*/  ISETP.NE.AND P3, PT, R5, RZ, PT ;  /* 0x000000ff0500720c */ /* 0x000fe20003f65270 */
[----:B------:R-:W-:Y:S01]  /*03b0*/  IMAD.IADD R3, R3, 0x1, -R12 ;  /* 0x0000000103037824 */ /* 0x000fe200078e0a0c */
[--C-:B------:R-:W-:Y:S01]  /*03c0*/  SHF.R.S32.HI R9, RZ, 0x3, R7.reuse ;  /* 0x00000003ff097819 */ /* 0x100fe20000011407 */
[----:B------:R-:W3:Y:S01]  /*03d0*/  LDC R12, c[0x0][0x140] ;  /* 0x00005000ff0c7b82 */ /* 0x000ee20000000800 */
[----:B------:R-:W-:Y:S02]  /*03e0*/  SHF.R.S32.HI R10, RZ, 0x1f, R7 ;  /* 0x0000001fff0a7819 */ /* 0x000fe40000011407 */
[----:B0-----:R-:W-:Y:S02]  /*03f0*/  I2FP.F32.U32 R7, UR8 ;  /* 0x0000000800077c45 */ /* 0x001fe40008201000 */
[----:B------:R-:W-:Y:S02]  /*0400*/  LEA.HI R10, R10, R9, RZ, 0x2 ;  /* 0x000000090a0a7211 */ /* 0x000fe400078f10ff */
[----:B-----5:R-:W-:Y:S01]  /*0410*/  ISETP.NE.OR P0, PT, R0, RZ, !P0 ;  /* 0x000000ff0000720c */ /* 0x020fe20004705670 */
[----:B------:R-:W-:Y:S01]  /*0420*/  FMUL R7, R7, UR4 ;  /* 0x0000000407077c20 */ /* 0x000fe20008400000 */
[----:B------:R-:W-:Y:S01]  /*0430*/  LOP3.LUT R10, R10, 0xfffffffc, RZ, 0xc0, !PT ;  /* 0xfffffffc0a0a7812 */ /* 0x000fe200078ec0ff */
[----:B------:R-:W-:-:S04]  /*0440*/  ULDC UR4, c[0x0][0x154] ;  /* 0x0000550000047ab9 */ /* 0x000fc80000000800 */
[----:B------:R-:W0:Y:S01]  /*0450*/  F2I.U32.TRUNC.NTZ R7, R7 ;  /* 0x0000000700077305 */ /* 0x000e22000020f000 */
[----:B------:R-:W-:-:S04]  /*0460*/  IMAD.IADD R10, R9, 0x1, -R10 ;  /* 0x00000001090a7824 */ /* 0x000fc800078e0a0a */
[----:B------:R-:W-:Y:S01]  /*0470*/  IMAD R10, R3, 0x4, R10 ;  /* 0x00000004030a7824 */ /* 0x000fe200078e020a */
[----:B------:R-:W-:Y:S01]  /*0480*/  VOTEU.ALL UP0, P0 ;  /* 0x00000000003f7886 */ /* 0x000fe20000000000 */
[----:B------:R-:W-:Y:S02]  /*0490*/  VOTEU.ALL UP1, P0 ;  /* 0x00000000003f7886 */ /* 0x000fe40000020000 */
[----:B------:R-:W-:Y:S01]  /*04a0*/  IMAD.SHL.U32 R19, R10, 0x4, RZ ;  /* 0x000000040a137824 */ /* 0x000fe200078e00ff */
[----:B------:R-:W-:Y:S01]  /*04b0*/  SHF.R.S32.HI R3, RZ, 0x1f, R10 ;  /* 0x0000001fff037819 */ /* 0x000fe2000001140a */
[----:B------:R-:W5:Y:S01]  /*04c0*/  @!UP0 S2UR UR7, SR_CgaCtaId ;  /* 0x00000000000789c3 */ /* 0x000f620000008800 */
[----:B------:R-:W-:Y:S01]  /*04d0*/  @!UP0 UMOV UR6, 0x400 ;  /* 0x0000040000068882 */ /* 0x000fe20000000000 */
[----:B---3--:R-:W-:Y:S01]  /*04e0*/  ISETP.EQ.U32.AND P2, PT, R12, 0x1, PT ;  /* 0x000000010c00780c */ /* 0x008fe20003f42070 */
[----:B0-----:R-:W-:Y:S01]  /*04f0*/  IMAD.MOV R14, RZ, RZ, -R7 ;  /* 0x000000ffff0e7224 */ /* 0x001fe200078e0a07 */
[----:B------:R-:W-:-:S02]  /*0500*/  LEA.HI R0, R3, R10, RZ, 0x2 ;  /* 0x0000000a03007211 */ /* 0x000fc400078f10ff */
[----:B------:R-:W-:Y:S01]  /*0510*/  LOP3.LUT R19, R10, 0xc, R19, 0x78, !PT ;  /* 0x0000000c0a137812 */ /* 0x000fe200078e7813 */
[----:B--2---:R-:W-:Y:S01]  /*0520*/  IMAD R3, R11, R14, UR8 ;  /* 0x000000080b037e24 */ /* 0x004fe2000f8e020e */
[----:B------:R-:W-:Y:S01]  /*0530*/  LOP3.LUT R9, R0, 0xfffffffc, RZ, 0xc0, !PT ;  /* 0xfffffffc00097812 */ /* 0x000fe200078ec0ff */
[----:B------:R-:W0:Y:S01]  /*0540*/  LDC R7, c[0x0][0x148] ;  /* 0x00005200ff077b82 */ /* 0x000e220000000800 */
[----:B-1----:R-:W-:-:S03]  /*0550*/  I2FP.F32.U32 R11, R4 ;  /* 0x00000004000b7245 */ /* 0x002fc60000201000 */
[----:B------:R-:W-:Y:S01]  /*0560*/  IMAD.IADD R0, R10, 0x1, -R9 ;  /* 0x000000010a007824 */ /* 0x000fe200078e0a09 */
[----:B------:R-:W-:Y:S01]  /*0570*/  SHF.R.S32.HI R9, RZ, 0x1f, R2 ;  /* 0x0000001fff097819 */ /* 0x000fe20000011402 */
[----:B------:R-:W-:Y:S01]  /*0580*/  FMUL R11, R11, UR4 ;  /* 0x000000040b0b7c20 */ /* 0x000fe20008400000 */
[----:B------:R-:W-:Y:S01]  /*0590*/  UMOV UR4, 0x20 ;  /* 0x0000002000047882 */ /* 0x000fe20000000000 */
[----:B------:R-:W-:Y:S01]  /*05a0*/  VIADD R10, R5, 0xffffffff ;  /* 0xffffffff050a7836 */ /* 0x000fe20000000000 */
[----:B------:R-:W-:Y:S01]  /*05b0*/  ISETP.NE.AND P4, PT, R0, R3, PT ;  /* 0x000000030000720c */ /* 0x000fe20003f85270 */
[----:B------:R-:W-:-:S04]  /*05c0*/  @!UP0 UIADD3 UR4, -UR4, 0x100000, URZ ;  /* 0x0010000004048890 */ /* 0x000fc8000fffe13f */
[----:B------:R-:W-:Y:S02]  /*05d0*/  @!UP0 USHF.L.U32 UR5, UR4, 0xb, URZ ;  /* 0x0000000b04058899 */ /* 0x000fe4000800063f */
[----:B------:R-:W-:Y:S01]  /*05e0*/  @!UP0 USHF.L.U32 UR4, UR4, 0x1, URZ ;  /* 0x0000000104048899 */ /* 0x000fe2000800063f */
[----:B------:R-:W-:Y:S01]  /*05f0*/  LEA.HI R9, R9, R2, RZ, 0x2 ;  /* 0x0000000209097211 */ /* 0x000fe200078f10ff */
[----:B------:R-:W1:Y:S01]  /*0600*/  F2I.U32.TRUNC.NTZ R11, R11 ;  /* 0x0000000b000b7305 */ /* 0x000e62000020f000 */
[----:B------:R-:W-:Y:S01]  /*0610*/  ISETP.GE.U32.AND P6, PT, R10, 0x2, PT ;  /* 0x000000020a00780c */ /* 0x000fe20003fc6070 */
[----:B-----5:R-:W-:Y:S01]  /*0620*/  @!UP0 ULEA UR6, UR7, UR6, 0x18 ;  /* 0x0000000607068291 */ /* 0x020fe2000f8ec03f */
[----:B------:R-:W-:Y:S01]  /*0630*/  LOP3.LUT R9, R9, 0xfffffffc, RZ, 0xc0, !PT ;  /* 0xfffffffc09097812 */ /* 0x000fe200078ec0ff */
[----:B------:R-:W-:Y:S01]  /*0640*/  VOTEU.ALL UP0, P0 ;  /* 0x00000000003f7886 */ /* 0x000fe20000000000 */
[----:B------:R-:W-:-:S03]  /*0650*/  LOP3.LUT P0, RZ, R8, 0x7, RZ, 0xc0, !PT ;  /* 0x0000000708ff7812 */ /* 0x000fc6000780c0ff */
[----:B------:R-:W-:Y:S01]  /*0660*/  IMAD.IADD R0, R2, 0x1, -R9 ;  /* 0x0000000102007824 */ /* 0x000fe200078e0a09 */
[----:B------:R-:W-:Y:S02]  /*0670*/  ISETP.LT.U32.AND P0, PT, R19, 0x10, !P0 ;  /* 0x000000101300780c */ /* 0x000fe40004701070 */
[----:B------:R-:W-:Y:S02]  /*0680*/  @P4 SHF.R.S32.HI R2, RZ, 0x1f, R19 ;  /* 0x0000001fff024819 */ /* 0x000fe40000011413 */
[----:B------:R-:W-:Y:S01]  /*0690*/  ISETP.NE.AND P1, PT, R0, 0x3, PT ;  /* 0x000000030000780c */ /* 0x000fe20003f25270 */
[----:B------:R-:W2:Y:S02]  /*06a0*/  FENCE.VIEW.ASYNC.S ;  /* 0x00000000000073c6 */ /* 0x000ea40000000000 */
[----:B--2---:R2:W3:Y:S01]  /*06b0*/  @!UP0 SYNCS.EXCH.64 URZ, [UR6+0x30], UR4 ;  /* 0x00003004063f85b2 */ /* 0x0044e20008000100 */
[----:B-1----:R-:W-:Y:S01]  /*06c0*/  IMAD.MOV R20, RZ, RZ, -R11 ;  /* 0x000000ffff147224 */ /* 0x002fe200078e0a0b */
[----:B------:R-:W-:-:S02]  /*06d0*/  @P4 LEA.HI R2, R2, R19, RZ, 0x2 ;  /* 0x0000001302024211 */ /* 0x000fc400078f10ff */
[----:B------:R-:W-:Y:S01]  /*06e0*/  ISETP.EQ.OR P1, PT, R0, RZ, !P1 ;  /* 0x000000ff0000720c */ /* 0x000fe20004f22670 */
[----:B0-----:R-:W-:Y:S01]  /*06f0*/  IMAD R9, R7, R20, R4 ;  /* 0x0000001407097224 */ /* 0x001fe200078e0204 */
[----:B------:R-:W-:Y:S02]  /*0700*/  @P4 SHF.R.S32.HI R2, RZ, 0x2, R2 ;  /* 0x00000002ff024819 */ /* 0x000fe40000011402 */
[----:B------:R-:W-:Y:S02]  /*0710*/  ISETP.EQ.AND P1, PT, R5, RZ, P1 ;  /* 0x000000ff0500720c */ /* 0x000fe40000f22270 */
[----:B------:R-:W-:Y:S02]  /*0720*/  @P4 ISETP.NE.AND P5, PT, R2, R9, PT ;  /* 0x000000090200420c */ /* 0x000fe40003fa5270 */
[----:B------:R-:W-:Y:S02]  /*0730*/  SEL R9, RZ, 0x1, !P0 ;  /* 0x00000001ff097807 */ /* 0x000fe40004000000 */
[----:B------:R-:W-:-:S02]  /*0740*/  @P4 SEL R22, RZ, 0x1, P5 ;  /* 0x00000001ff164807 */ /* 0x000fc40002800000 */
[----:B------:R-:W-:Y:S01]  /*0750*/  SEL R18, RZ, 0x1, !P1 ;  /* 0x00000001ff127807 */ /* 0x000fe20004800000 */
[----:B------:R2:W0:Y:S01]  /*0760*/  @!UP1 SYNCS.EXCH.64 URZ, [UR6+0x38], UR4 ;  /* 0x00003804063f95b2 */ /* 0x0004220008000100 */
[----:B------:R-:W-:Y:S01]  /*0770*/  LOP3.LUT R22, R22, R9, RZ, 0xc0, !PT ;  /* 0x0000000916167212 */ /* 0x000fe200078ec0ff */
[----:B------:R-:W-:Y:S01]  /*0780*/  NOP ;  /* 0x0000000000007918 */ /* 0x000fe20000000000 */
[----:B------:R-:W-:Y:S02]  /*0790*/  LOP3.LUT R11, R98, 0x7f, RZ, 0xc0, !PT ;  /* 0x0000007f620b7812 */ /* 0x000fe400078ec0ff */
[----:B------:R-:W-:Y:S01]  /*07a0*/  SEL R18, R18, 0x2, P6 ;  /* 0x0000000212127807 */ /* 0x000fe20003000000 */
[----:B--23--:R-:W-:Y:S06]  /*07b0*/  @!P2 BRA `(.L_x_3) ;  /* 0x000000000008a947 */ /* 0x00cfec0003800000 */
[----:B0---4-:R-:W-:Y:S01]  /*07c0*/  UCGABAR_ARV ;  /* 0x00000000000079c7 */ /* 0x011fe20008000000 */
[----:B------:R-:W-:Y:S05]  /*07d0*/  BRA `(.L_x_4) ;  /* 0x0000000000047947 */ /* 0x000fea0003800000 */
.L_x_3:
[----:B0---4-:R-:W-:Y:S01]  /*07e0*/  NOP ;  /* 0x0000000000007918 */ /* 0x011fe20000000000 */
.L_x_4:
[----:B------:R-:W0:Y:S01]  /*07f0*/  LDC R2, c[0x0][0x65c] ;  /* 0x00019700ff027b82 */ /* 0x000e220000000800 */
[----:B------:R-:W-:Y:S01]  /*0800*/  LOP3.LUT R5, R5, 0xfffff7ff, RZ, 0xc0, !PT ;  /* 0xfffff7ff05057812 */ /* 0x000fe200078ec0ff */
[----:B------:R-:W-:Y:S02]  /*0810*/  IMAD.U32 R8, RZ, RZ, UR8 ;  /* 0x00000008ff087e24 */ /* 0x000fe4000f8e00ff */
[----:B------:R-:W-:Y:S01]  /*0820*/  IMAD.MOV.U32 R9, RZ, RZ, RZ ;  /* 0x000000ffff097224 */ /* 0x000fe200078e00ff */
[----:B0-----:R-:W-:-:S13]  /*0830*/  ISETP.NE.AND P1, PT, R2, 0x1, PT ;  /* 0x000000010200780c */ /* 0x001fda0003f25270 */
[----:B------:R-:W0:Y:S01]  /*0840*/  @P1 LDC R17, c[0x0][0x10] ;  /* 0x00000400ff111b82 */ /* 0x000e220000000800 */
[----:B------:R-:W-:Y:S01]  /*0850*/  @P1 LOP3.LUT R5, R5, 0x800, RZ, 0xfc, !PT ;  /* 0x0000080005051812 */ /* 0x000fe200078efcff */
[----:B------:R-:W-:Y:S02]  /*0860*/  @P1 IMAD.MOV.U32 R5, RZ, RZ, RZ ;  /* 0x000000ffff051224 */ /* 0x000fe400078e00ff */
[----:B------:R-:W-:-:S04]  /*0870*/  @P1 IMAD.MOV.U32 R15, RZ, RZ, RZ ;  /* 0x000000ffff0f1224 */ /* 0x000fc800078e00ff */
[----:B------:R-:W1:Y:S01]  /*0880*/  @!P1 LDC R13, c[0x0][0xc] ;  /* 0x00000300ff0d9b82 */ /* 0x000e620000000800 */
[----:B------:R-:W-:Y:S01]  /*0890*/  ULDC UR4, c[0x0][0xc] ;  /* 0x0000030000047ab9 */ /* 0x000fe20000000800 */
[----:B------:R-:W-:Y:S01]  /*08a0*/  ULDC UR5, c[0x0][0x10] ;  /* 0x0000040000057ab9 */ /* 0x000fe20000000800 */
[----:B------:R-:W-:Y:S01]  /*08b0*/  ULDC UR6, c[0x0][0x14] ;  /* 0x0000050000067ab9 */ /* 0x000fe20000000800 */
[----:B------:R-:W-:-:S04]  /*08c0*/  UIMAD.WIDE.U32 UR4, UR4, UR5, URZ ;  /* 0x00000005040472a5 */ /* 0x000fc8000f8e003f */
[----:B------:R-:W-:Y:S02]  /*08d0*/  UIMAD.WIDE.U32 UR38, UR4, UR6, URZ ;  /* 0x00000006042672a5 */ /* 0x000fe4000f8e003f */
[----:B------:R-:W-:-:S04]  /*08e0*/  UIMAD UR41, UR5, UR6, URZ ;  /* 0x00000006052972a4 */ /* 0x000fc8000f8e023f */
[----:B------:R-:W-:Y:S01]  /*08f0*/  UIADD3 UR41, UR39, UR41, URZ ;  /* 0x0000002927297290 */ /* 0x000fe2000fffe03f */
[----:B0-----:R-:W-:-:S04]  /*0900*/  @P1 IMAD.WIDE.U32 R16, R17, UR8, R4 ;  /* 0x0000000811101c25 */ /* 0x001fc8000f8e0004 */
[----:B------:R-:W-:Y:S02]  /*0910*/  @P1 IMAD.IADD R17, R17, 0x1, R15 ;  /* 0x0000000111111824 */ /* 0x000fe400078e020f */
[----:B-1----:R-:W-:-:S04]  /*0920*/  @!P1 IMAD.WIDE.U32 R8, R4, R13, R8 ;  /* 0x0000000d04089225 */ /* 0x002fc800078e0008 */
[----:B------:R-:W-:Y:S02]  /*0930*/  @!P1 IMAD.MOV.U32 R16, RZ, RZ, R8 ;  /* 0x000000ffff109224 */ /* 0x000fe400078e0008 */
[----:B------:R-:W-:Y:S01]  /*0940*/  @!P1 IMAD.MOV.U32 R17, RZ, RZ, R9 ;  /* 0x000000ffff119224 */ /* 0x000fe200078e0009 */
[----:B------:R-:W-:Y:S06]  /*0950*/  @!P2 BRA `(.L_x_5) ;  /* 0x00000000000ca947 */ /* 0x000fec0003800000 */
[----:B------:R-:W-:Y:S01]  /*0960*/  UCGABAR_WAIT ;  /* 0x0000000000007dc7 */ /* 0x000fe20008000000 */
[----:B------:R-:W-:Y:S01]  /*0970*/  CCTL.IVALL ;  /* 0x00000000ff00798f */ /* 0x000fe20002000000 */
[----:B------:R-:W-:Y:S05]  /*0980*/  BRA `(.L_x_6) ;  /* 0x0000000000047947 */ /* 0x000fea0003800000 */
.L_x_5:
[----:B------:R-:W-:Y:S06]  /*0990*/  BAR.SYNC.DEFER_BLOCKING 0x0 ;  /* 0x0000000000007b1d */ /* 0x000fec0000010000 */
.L_x_6:
[----:B------:R-:W-:Y:S05]  /*09a0*/  @!P3 BRA `(.L_x_7) ;  /* 0x000000700084b947 */ /* 0x000fea0003800000 */
[----:B------:R-:W-:-:S13]  /*09b0*/  ISETP.GT.U32.AND P0, PT, R10, 0x1, PT ;  /* 0x000000010a00780c */ /* 0x000fda0003f04070 */
[----:B------:R-:W-:Y:S05]  /*09c0*/  @P0 EXIT ;  /* 0x000000000000094d */ /* 0x000fea0003800000 */
[----:B------:R-:W-:Y:S01]  /*09d0*/  ULDC.64 UR4, c[0x0][0x650] ;  /* 0x0001940000047ab9 */ /* 0x000fe20000000a00 */
[----:B------:R-:W-:Y:S01]  /*09e0*/  PRMT R0, RZ, 0x7610, R0 ;  /* 0x00007610ff007816 */ /* 0x000fe20000000000 */
[----:B------:R-:W-:Y:S01]  /*09f0*/  IMAD.MOV.U32 R111, RZ, RZ, -0x1 ;  /* 0xffffffffff6f7424 */ /* 0x000fe200078e00ff */
[----:B------:R-:W-:Y:S01]  /*0a00*/  ISETP.GE.U32.AND P0, PT, R16, UR4, PT ;  /* 0x0000000410007c0c */ /* 0x000fe2000bf06070 */
[----:B------:R-:W-:Y:S02]  /*0a10*/  IMAD.MOV.U32 R103, RZ, RZ, -0x1 ;  /* 0xffffffffff677424 */ /* 0x000fe400078e00ff */
[----:B------:R-:W-:Y:S01]  /*0a20*/  IMAD.MOV.U32 R23, RZ, RZ, -0x1 ;  /* 0xffffffffff177424 */ /* 0x000fe200078e00ff */
[----:B------:R-:W-:-:S13]  /*0a30*/  ISETP.GE.U32.AND.EX P0, PT, R17, UR5, PT, P0 ;  /* 0x0000000511007c0c */ /* 0x000fda000bf06100 */
[----:B------:R-:W-:Y:S05]  /*0a40*/  @P0 BRA `(.L_x_8) ;  /* 0x00000004002c0947 */ /* 0x000fea0003800000 */
[----:B------:R-:W0:Y:S01]  /*0a50*/  LDC.64 R24, c[0x0][0x628] ;  /* 0x00018a00ff187b82 */ /* 0x000e220000000a00 */
[----:B------:R-:W-:Y:S02]  /*0a60*/  IMAD.MOV.U32 R8, RZ, RZ, R16 ;  /* 0x000000ffff087224 */ /* 0x000fe400078e0010 */
[----:B------:R-:W-:-:S05]  /*0a70*/  IMAD.MOV.U32 R9, RZ, RZ, R17 ;  /* 0x000000ffff097224 */ /* 0x000fca00078e0011 */
[----:B------:R-:W1:Y:S08]  /*0a80*/  LDC R0, c[0x0][0x630] ;  /* 0x00018c00ff007b82 */ /* 0x000e700000000800 */
[----:B------:R-:W2:Y:S01]  /*0a90*/  LDC.64 R26, c[0x0][0x620] ;  /* 0x00018800ff1a7b82 */ /* 0x000ea20000000a00 */
[----:B0-----:R-:W-:-:S04]  /*0aa0*/  ISETP.NE.U32.AND P0, PT, R24, RZ, PT ;  /* 0x000000ff1800720c */ /* 0x001fc80003f05070 */
[----:B------:R-:W-:-:S13]  /*0ab0*/  ISETP.NE.AND.EX P0, PT, R25, RZ, PT, P0 ;  /* 0x000000ff1900720c */ /* 0x000fda0003f05300 */
[----:B-12---:R-:W-:Y:S05]  /*0ac0*/  @!P0 BRA `(.L_x_9) ;  /* 0x0000000000288947 */ /* 0x006fea0003800000 */
[----:B------:R-:W0:Y:S02]  /*0ad0*/  LDC R15, c[0x0][0x634] ;  /* 0x00018d00ff0f7b82 */ /* 0x000e240000000800 */
[----:B0-----:R-:W-:-:S05]  /*0ae0*/  IADD3 R15, P0, R16, R15, RZ ;  /* 0x0000000f100f7210 */ /* 0x001fca0007f1e0ff */
[----:B------:R-:W-:-:S04]  /*0af0*/  IMAD.X R21, RZ, RZ, R17, P0 ;  /* 0x000000ffff157224 */ /* 0x000fc800000e0611 */
[----:B------:R-:W-:-:S04]  /*0b00*/  IMAD.WIDE.U32 R8, R21, R24, RZ ;  /* 0x0000001815087225 */ /* 0x000fc800078e00ff */
[----:B------:R-:W-:-:S04]  /*0b10*/  IMAD.WIDE.U32 R12, P0, R15, R25, R8 ;  /* 0x000000190f0c7225 */ /* 0x000fc80007800008 */
[----:B------:R-:W-:-:S04]  /*0b20*/  IMAD.WIDE.U32 R8, R15, R24, RZ ;  /* 0x000000180f087225 */ /* 0x000fc800078e00ff */
[----:B------:R-:W-:Y:S01]  /*0b30*/  IMAD.X R15, RZ, RZ, RZ, P0 ;  /* 0x000000ffff0f7224 */ /* 0x000fe200000e06ff */
[----:B------:R-:W-:Y:S01]  /*0b40*/  IADD3 RZ, P0, R9, R12, RZ ;  /* 0x0000000c09ff7210 */ /* 0x000fe20007f1e0ff */
[----:B------:R-:W-:-:S04]  /*0b50*/  IMAD.MOV.U32 R14, RZ, RZ, R13 ;  /* 0x000000ffff0e7224 */ /* 0x000fc800078e000d */
[----:B------:R-:W-:-:S08]  /*0b60*/  IMAD.WIDE.U32.X R8, R21, R25, R14, P0 ;  /* 0x0000001915087225 */ /* 0x000fd000000e040e */
.L_x_9:
[----:B------:R-:W0:Y:S01]  /*0b70*/  LDC.64 R28, c[0x0][0x640] ;  /* 0x00019000ff1c7b82 */ /* 0x000e220000000a00 */
[--C-:B------:R-:W-:Y:S01]  /*0b80*/  SHF.R.U64 R30, R8, R0, R9.reuse ;  /* 0x00000000081e7219 */ /* 0x100fe20000001209 */
[----:B------:R-:W-:Y:S01]  /*0b90*/  IMAD R20, R7, R20, R4 ;  /* 0x0000001407147224 */ /* 0x000fe200078e0204 */
[----:B------:R-:W-:Y:S02]  /*0ba0*/  SHF.R.U32.HI R0, RZ, R0, R9 ;  /* 0x00000000ff007219 */ /* 0x000fe40000011609 */
[----:B------:R-:W-:-:S03]  /*0bb0*/  IADD3 R5, P0, RZ, -R30, RZ ;  /* 0x8000001eff057210 */ /* 0x000fc60007f1e0ff */
[----:B------:R-:W1:Y:S02]  /*0bc0*/  LDC R12, c[0x0][0x618] ;  /* 0x00018600ff0c7b82 */ /* 0x000e640000000800 */
[----:B------:R-:W-:-:S04]  /*0bd0*/  IMAD.X R9, RZ, RZ, ~R0, P0 ;  /* 0x000000ffff097224 */ /* 0x000fc800000e0e00 */
[-C--:B------:R-:W-:Y:S02]  /*0be0*/  IMAD R0, R9, R26.reuse, RZ ;  /* 0x0000001a09007224 */ /* 0x080fe400078e02ff */
[----:B------:R-:W2:Y:S01]  /*0bf0*/  LDC R14, c[0x0][0x608] ;  /* 0x00018200ff0e7b82 */ /* 0x000ea20000000800 */
[----:B------:R-:W-:-:S04]  /*0c00*/  IMAD.WIDE.U32 R8, R5, R26, R16 ;  /* 0x0000001a05087225 */ /* 0x000fc800078e0010 */
[----:B------:R-:W-:Y:S02]  /*0c10*/  IMAD R5, R5, R27, R0 ;  /* 0x0000001b05057224 */ /* 0x000fe400078e0200 */
[----:B------:R-:W-:Y:S01]  /*0c20*/  IMAD.MOV.U32 R27, RZ, RZ, 0x1 ;  /* 0x00000001ff1b7424 */ /* 0x000fe200078e00ff */
[----:B------:R-:W3:Y:S01]  /*0c30*/  LDC R24, c[0x0][0x658] ;  /* 0x00019600ff187b82 */ /* 0x000ee20000000800 */
[----:B------:R-:W-:Y:S01]  /*0c40*/  IMAD.IADD R5, R9, 0x1, R5 ;  /* 0x0000000109057824 */ /* 0x000fe200078e0205 */
[----:B0-----:R-:W-:Y:S01]  /*0c50*/  ISETP.NE.U32.AND P0, PT, R28, RZ, PT ;  /* 0x000000ff1c00720c */ /* 0x001fe20003f05070 */
[----:B------:R-:W-:-:S03]  /*0c60*/  IMAD.MOV.U32 R9, RZ, RZ, -0x1 ;  /* 0xffffffffff097424 */ /* 0x000fc600078e00ff */
[----:B------:R-:W-:Y:S02]  /*0c70*/  ISETP.NE.AND.EX P0, PT, R29, RZ, PT, P0 ;  /* 0x000000ff1d00720c */ /* 0x000fe40003f05300 */
[----:B------:R-:W0:Y:S01]  /*0c80*/  LDC R21, c[0x0][0x600] ;  /* 0x00018000ff157b82 */ /* 0x000e220000000800 */
[-CC-:B-1----:R-:W-:Y:S02]  /*0c90*/  SHF.R.U64 R10, R8, R12.reuse, R5.reuse ;  /* 0x0000000c080a7219 */ /* 0x182fe40000001205 */
[----:B------:R-:W-:-:S05]  /*0ca0*/  SHF.R.U32.HI R5, RZ, R12, R5 ;  /* 0x0000000cff057219 */ /* 0x000fca0000011605 */
[----:B------:R-:W1:Y:S01]  /*0cb0*/  LDC R23, c[0x0][0x648] ;  /* 0x00019200ff177b82 */ /* 0x000e620000000800 */
[-CC-:B--2---:R-:W-:Y:S02]  /*0cc0*/  SHF.R.U64 R32, R10, R14.reuse, R5.reuse ;  /* 0x0000000e0a207219 */ /* 0x184fe40000001205 */
[----:B------:R-:W-:-:S05]  /*0cd0*/  SHF.R.U32.HI R5, RZ, R14, R5 ;  /* 0x0000000eff057219 */ /* 0x000fca0000011605 */
[----:B------:R-:W2:Y:S01]  /*0ce0*/  LDC R25, c[0x0][0x638] ;  /* 0x00018e00ff197b82 */ /* 0x000ea20000000800 */
[-CC-:B---3--:R-:W-:Y:S02]  /*0cf0*/  SHF.R.U64 R14, R32, R24.reuse, R5.reuse ;  /* 0x00000018200e7219 */ /* 0x188fe40000001205 */
[-C--:B------:R-:W-:Y:S02]  /*0d00*/  SHF.L.U32 R0, R9, R24.reuse, RZ ;  /* 0x0000001809007219 */ /* 0x080fe400000006ff */
[----:B------:R-:W-:Y:S01]  /*0d10*/  SHF.R.U32.HI R5, RZ, R24, R5 ;  /* 0x00000018ff057219 */ /* 0x000fe20000011605 */
[----:B------:R-:W-:Y:S01]  /*0d20*/  IMAD.MOV.U32 R4, RZ, RZ, R14 ;  /* 0x000000ffff047224 */ /* 0x000fe200078e000e */
[----:B------:R-:W-:Y:S01]  /*0d30*/  LOP3.LUT R7, RZ, R0, RZ, 0x33, !PT ;  /* 0x00000000ff077212 */ /* 0x000fe200078e33ff */
[----:B------:R-:W3:Y:S01]  /*0d40*/  LDC R26, c[0x0][0x610] ;  /* 0x00018400ff1a7b82 */ /* 0x000ee20000000800 */
[----:B------:R-:W-:Y:S05]  /*0d50*/  @!P0 BRA `(.L_x_10) ;  /* 0x0000000000288947 */ /* 0x000fea0003800000 */
[----:B------:R-:W4:Y:S02]  /*0d60*/  LDC R13, c[0x0][0x64c] ;  /* 0x00019300ff0d7b82 */ /* 0x000f240000000800 */
[----:B----4-:R-:W-:-:S05]  /*0d70*/  IADD3 R13, P0, R14, R13, RZ ;  /* 0x0000000d0e0d7210 */ /* 0x010fca0007f1e0ff */
        /* <DEDUP_REMOVED lines=8> */
.L_x_10:
[----:B-1----:R-:W-:Y:S01]  /*0e00*/  SHF.R.U64 R4, R4, R23, R5 ;  /* 0x0000001704047219 */ /* 0x002fe20000001205 */
[----:B0-----:R-:W-:Y:S01]  /*0e10*/  VIADD R5, R21, 0xffffffff ;  /* 0xffffffff15057836 */ /* 0x001fe20000000000 */
[----:B------:R-:W-:Y:S01]  /*0e20*/  SHF.L.U32 R0, R27, R24, RZ ;  /* 0x000000181b007219 */ /* 0x000fe200000006ff */
[----:B------:R-:W-:Y:S01]  /*0e30*/  IMAD.MOV.U32 R23, RZ, RZ, R30 ;  /* 0x000000ffff177224 */ /* 0x000fe200078e001e */
[----:B------:R-:W-:Y:S01]  /*0e40*/  LOP3.LUT R7, R32, R7, RZ, 0xc0, !PT ;  /* 0x0000000720077212 */ /* 0x000fe200078ec0ff */
[----:B------:R-:W-:Y:S01]  /*0e50*/  IMAD.MOV R8, RZ, RZ, -R4 ;  /* 0x000000ffff087224 */ /* 0x000fe200078e0a04 */
[----:B------:R-:W-:Y:S02]  /*0e60*/  SEL R3, R3, R20, !P1 ;  /* 0x0000001403037207 */ /* 0x000fe40004800000 */
[----:B------:R-:W-:Y:S01]  /*0e70*/  LOP3.LUT R5, R10, R5, RZ, 0xc0, !PT ;  /* 0x000000050a057212 */ /* 0x000fe200078ec0ff */
[----:B------:R-:W-:Y:S02]  /*0e80*/  IMAD R4, R0, R4, R7 ;  /* 0x0000000400047224 */ /* 0x000fe400078e0207 */
[----:B--2---:R-:W-:-:S02]  /*0e90*/  IMAD R0, R8, R25, R14 ;  /* 0x0000001908007224 */ /* 0x004fc400078e020e */
[----:B---3--:R-:W-:Y:S02]  /*0ea0*/  IMAD R3, R4, R26, R3 ;  /* 0x0000001a04037224 */ /* 0x008fe400078e0203 */
[----:B------:R-:W-:Y:S02]  /*0eb0*/  IMAD.MOV.U32 R7, RZ, RZ, 0x1 ;  /* 0x00000001ff077424 */ /* 0x000fe400078e00ff */
[----:B------:R-:W-:-:S03]  /*0ec0*/  IMAD R4, R0, R21, R5 ;  /* 0x0000001500047224 */ /* 0x000fc600078e0205 */
[----:B------:R-:W-:Y:S02]  /*0ed0*/  PRMT R0, R7, 0x7610, R0 ;  /* 0x0000761007007816 */ /* 0x000fe40000000000 */
[----:B------:R-:W-:Y:S02]  /*0ee0*/  SEL R103, R4, R3, !P1 ;  /* 0x0000000304677207 */ /* 0x000fe40004800000 */
[----:B------:R-:W-:-:S07]  /*0ef0*/  SEL R111, R3, R4, !P1 ;  /* 0x00000004036f7207 */ /* 0x000fce0004800000 */
.L_x_8:
[----:B------:R-:W-:-:S08]  /*0f00*/  NOP ;  /* 0x0000000000007918 */ /* 0x000fd00000000000 */
[----:B------:R-:W0:Y:S02]  /*0f10*/  USETMAXREG.TRY_ALLOC.CTAPOOL UP0, 0xe8 ;  /* 0x000000e8000079c8 */ /* 0x000e240008000600 */
[----:B0-----:R-:W-:-:S13]  /*0f20*/  PLOP3.LUT P0, PT, PT, PT, UP0, 0x80, 0x0 ;  /* 0x000000000000781c */ /* 0x001fda0003f0f008 */
[----:B------:R-:W-:Y:S05]  /*0f30*/  @!P0 BRA `(.L_x_8) ;  /* 0xfffffffc00f08947 */ /* 0x000fea000383ffff */
[----:B------:R-:W-:Y:S01]  /*0f40*/  ULDC.64 UR4, c[0x0][0x598] ;  /* 0x0001660000047ab9 */ /* 0x000fe20000000a00 */
[----:B------:R-:W-:Y:S01]  /*0f50*/  ULDC.64 UR36, c[0x0][0x208] ;  /* 0x0000820000247ab9 */ /* 0x000fe20000000a00 */
[----:B------:R-:W-:-:S04]  /*0f60*/  ISETP.NE.U32.AND P0, PT, RZ, UR4, PT ;  /* 0x00000004ff007c0c */ /* 0x000fc8000bf05070 */
[----:B------:R-:W-:-:S13]  /*0f70*/  ISETP.NE.AND.EX P0, PT, RZ, UR5, PT, P0 ;  /* 0x00000005ff007c0c */ /* 0x000fda000bf05300 */
[----:B------:R-:W-:Y:S05]  /*0f80*/  @!P0 BRA `(.L_x_11) ;  /* 0x00000000001c8947 */ /* 0x000fea0003800000 */
[----:B------:R-:W0:Y:S02]  /*0f90*/  LDC.64 R4, c[0x0][0x598] ;  /* 0x00016600ff047b82 */ /* 0x000e240000000a00 */
[----:B0-----:R-:W2:Y:S02]  /*0fa0*/  LDG.E.64 R4, desc[UR36][R4.64] ;  /* 0x0000002404047981 */ /* 0x001ea4000c1e1b00 */
[----:B--2---:R-:W-:-:S04]  /*0fb0*/  ISETP.NE.U32.AND P0, PT, R4, RZ, PT ;  /* 0x000000ff0400720c */ /* 0x004fc80003f05070 */
[----:B------:R-:W-:-:S13]  /*0fc0*/  ISETP.NE.AND.EX P0, PT, R5, RZ, PT, P0 ;  /* 0x000000ff0500720c */ /* 0x000fda0003f05300 */
[----:B------:R-:W-:Y:S05]  /*0fd0*/  @!P0 BRA `(.L_x_11) ;  /* 0x0000000000088947 */ /* 0x000fea0003800000 */
[----:B------:R0:W5:Y:S01]  /*0fe0*/  LD.E R90, desc[UR36][R4.64] ;  /* 0x00000024045a7980 */ /* 0x000162000c101900 */
[----:B------:R-:W-:Y:S05]  /*0ff0*/  BRA `(.L_x_12) ;  /* 0x0000000000247947 */ /* 0x000fea0003800000 */
.L_x_11:
[----:B------:R-:W-:Y:S02]  /*1000*/  ULDC.64 UR4, c[0x0][0x588] ;  /* 0x0001620000047ab9 */ /* 0x000fe40000000a00 */
[----:B------:R-:W-:-:S04]  /*1010*/  ISETP.NE.U32.AND P0, PT, RZ, UR4, PT ;  /* 0x00000004ff007c0c */ /* 0x000fc8000bf05070 */
[----:B------:R-:W-:-:S13]  /*1020*/  ISETP.NE.AND.EX P0, PT, RZ, UR5, PT, P0 ;  /* 0x00000005ff007c0c */ /* 0x000fda000bf05300 */
[----:B------:R-:W-:Y:S05]  /*1030*/  @!P0 BRA `(.L_x_13) ;  /* 0x00000000000c8947 */ /* 0x000fea0003800000 */
[----:B------:R-:W0:Y:S02]  /*1040*/  LDC.64 R90, c[0x0][0x588] ;  /* 0x00016200ff5a7b82 */ /* 0x000e240000000a00 */
[----:B0-----:R1:W5:Y:S01]  /*1050*/  LDG.E R90, desc[UR36][R90.64] ;  /* 0x000000245a5a7981 */ /* 0x001362000c1e1900 */
[----:B------:R-:W-:Y:S05]  /*1060*/  BRA `(.L_x_12) ;  /* 0x0000000000087947 */ /* 0x000fea0003800000 */
.L_x_13:
[----:B------:R-:W-:Y:S02]  /*1070*/  ULDC UR4, c[0x0][0x580] ;  /* 0x0001600000047ab9 */ /* 0x000fe40000000800 */
[----:B------:R-:W-:-:S07]  /*1080*/  IMAD.U32 R90, RZ, RZ, UR4 ;  /* 0x00000004ff5a7e24 */ /* 0x000fce000f8e00ff */
.L_x_12:
[----:B------:R-:W-:Y:S02]  /*1090*/  ULDC.64 UR4, c[0x0][0x5a0] ;  /* 0x0001680000047ab9 */ /* 0x000fe40000000a00 */
[----:B------:R-:W-:-:S04]  /*10a0*/  ISETP.NE.U32.AND P0, PT, RZ, UR4, PT ;  /* 0x00000004ff007c0c */ /* 0x000fc8000bf05070 */
[----:B------:R-:W-:-:S13]  /*10b0*/  ISETP.NE.AND.EX P0, PT, RZ, UR5, PT, P0 ;  /* 0x00000005ff007c0c */ /* 0x000fda000bf05300 */
[----:B------:R-:W-:Y:S05]  /*10c0*/  @!P0 BRA `(.L_x_14) ;  /* 0x00000000001c8947 */ /* 0x000fea0003800000 */
[----:B0-----:R-:W0:Y:S02]  /*10d0*/  LDC.64 R4, c[0x0][0x5a0] ;  /* 0x00016800ff047b82 */ /* 0x001e240000000a00 */
[----:B0-----:R-:W2:Y:S02]  /*10e0*/  LDG.E.64 R4, desc[UR36][R4.64] ;  /* 0x0000002404047981 */ /* 0x001ea4000c1e1b00 */
[----:B--2---:R-:W-:-:S04]  /*10f0*/  ISETP.NE.U32.AND P0, PT, R4, RZ, PT ;  /* 0x000000ff0400720c */ /* 0x004fc80003f05070 */
[----:B------:R-:W-:-:S13]  /*1100*/  ISETP.NE.AND.EX P0, PT, R5, RZ, PT, P0 ;  /* 0x000000ff0500720c */ /* 0x000fda0003f05300 */
[----:B------:R-:W-:Y:S05]  /*1110*/  @!P0 BRA `(.L_x_14) ;  /* 0x0000000000088947 */ /* 0x000fea0003800000 */
[----:B-1----:R0:W5:Y:S01]  /*1120*/  LD.E R91, desc[UR36][R4.64] ;  /* 0x00000024045b7980 */ /* 0x002162000c101900 */
[----:B------:R-:W-:Y:S05]  /*1130*/  BRA `(.L_x_15) ;  /* 0x0000000000247947 */ /* 0x000fea0003800000 */
.L_x_14:
[----:B------:R-:W-:Y:S02]  /*1140*/  ULDC.64 UR4, c[0x0][0x590] ;  /* 0x0001640000047ab9 */ /* 0x000fe40000000a00 */
[----:B------:R-:W-:-:S04]  /*1150*/  ISETP.NE.U32.AND P0, PT, RZ, UR4, PT ;  /* 0x00000004ff007c0c */ /* 0x000fc8000bf05070 */
[----:B------:R-:W-:-:S13]  /*1160*/  ISETP.NE.AND.EX P0, PT, RZ, UR5, PT, P0 ;  /* 0x00000005ff007c0c */ /* 0x000fda000bf05300 */
[----:B------:R-:W-:Y:S05]  /*1170*/  @!P0 BRA `(.L_x_16) ;  /* 0x00000000000c8947 */ /* 0x000fea0003800000 */
[----:B0-----:R-:W1:Y:S02]  /*1180*/  LDC.64 R4, c[0x0][0x590] ;  /* 0x00016400ff047b82 */ /* 0x001e640000000a00 */
[----:B-1----:R1:W5:Y:S01]  /*1190*/  LDG.E R91, desc[UR36][R4.64] ;  /* 0x00000024045b7981 */ /* 0x002362000c1e1900 */
[----:B------:R-:W-:Y:S05]  /*11a0*/  BRA `(.L_x_15) ;  /* 0x0000000000087947 */ /* 0x000fea0003800000 */
.L_x_16:
[----:B------:R-:W-:Y:S02]  /*11b0*/  ULDC UR4, c[0x0][0x584] ;  /* 0x0001610000047ab9 */ /* 0x000fe40000000800 */
[----:B-1----:R-:W-:-:S07]  /*11c0*/  IMAD.U32 R91, RZ, RZ, UR4 ;  /* 0x00000004ff5b7e24 */ /* 0x002fce000f8e00ff */
.L_x_15:
[----:B------:R-:W-:-:S13]  /*11d0*/  LOP3.LUT P0, RZ, R0, 0xff, RZ, 0xc0, !PT ;  /* 0x000000ff00ff7812 */ /* 0x000fda000780c0ff */
[----:B------:R-:W-:Y:S05]  /*11e0*/  @!P0 EXIT ;  /* 0x000000000000894d */ /* 0x000fea0003800000 */
[----:B------:R-:W2:Y:S01]  /*11f0*/  LDC R93, c[0x0][0x658] ;  /* 0x00019600ff5d7b82 */ /* 0x000ea20000000800 */
[----:B------:R-:W-:Y:S01]  /*1200*/  ULDC.64 UR6, c[0x0][0x288] ;  /* 0x0000a20000067ab9 */ /* 0x000fe20000000a00 */
[----:B------:R-:W-:Y:S01]  /*1210*/  LOP3.LUT R6, R6, 0x1, RZ, 0xc0, !PT ;  /* 0x0000000106067812 */ /* 0x000fe200078ec0ff */
[----:B------:R-:W-:Y:S01]  /*1220*/  UIADD3 UR4, UR7, 0x7f, URZ ;  /* 0x0000007f07047890 */ /* 0x000fe2000fffe03f */
[----:B------:R-:W-:Y:S01]  /*1230*/  SHF.R.U32.HI R0, RZ, 0x2, R98 ;  /* 0x00000002ff007819 */ /* 0x000fe20000011662 */
[----:B------:R-:W-:Y:S01]  /*1240*/  IMAD.U32 R3, RZ, RZ, UR6 ;  /* 0x00000006ff037e24 */ /* 0x000fe2000f8e00ff */
[----:B------:R-:W-:Y:S01]  /*1250*/  SHF.R.U32.HI R11, RZ, 0x1, R11 ;  /* 0x00000001ff0b7819 */ /* 0x000fe2000001160b */
[----:B------:R-:W-:Y:S01]  /*1260*/  USHF.R.S32.HI UR5, URZ, 0x1f, UR4 ;  /* 0x0000001f3f057899 */ /* 0x000fe20008011404 */
[----:B------:R-:W3:Y:S01]  /*1270*/  LDC.64 R96, c[0x0][0x5c8] ;  /* 0x00017200ff607b82 */ /* 0x000ee20000000a00 */
[----:B------:R-:W-:Y:S01]  /*1280*/  LOP3.LUT R92, R98, 0x3, RZ, 0xc0, !PT ;  /* 0x00000003625c7812 */ /* 0x000fe200078ec0ff */
[----:B01----:R-:W-:Y:S01]  /*1290*/  IMAD.SHL.U32 R5, R6, 0x40, RZ ;  /* 0x0000004006057824 */ /* 0x003fe200078e00ff */
[----:B------:R-:W-:Y:S01]  /*12a0*/  LOP3.LUT R0, R0, 0x7, RZ, 0xc0, !PT ;  /* 0x0000000700007812 */ /* 0x000fe200078ec0ff */
[----:B------:R-:W-:Y:S01]  /*12b0*/  ULEA.HI UR5, UR5, UR4, URZ, 0x7 ;  /* 0x0000000405057291 */ /* 0x000fe2000f8f383f */
[----:B------:R-:W-:Y:S01]  /*12c0*/  LOP3.LUT R11, R11, 0x30, RZ, 0xc0, !PT ;  /* 0x000000300b0b7812 */ /* 0x000fe200078ec0ff */
[----:B------:R-:W-:Y:S01]  /*12d0*/  IMAD R92, R92, -0x2, R3 ;  /* 0xfffffffe5c5c7824 */ /* 0x000fe200078e0203 */
[--C-:B------:R-:W-:Y:S01]  /*12e0*/  LOP3.LUT R88, R5, 0x40, R0.reuse, 0xe2, !PT ;  /* 0x0000004005587812 */ /* 0x100fe200078ee200 */
[----:B------:R-:W0:Y:S01]  /*12f0*/  LDC R100, c[0x0][0x600] ;  /* 0x00018000ff647b82 */ /* 0x000e220000000800 */
[----:B------:R-:W-:Y:S01]  /*1300*/  IADD3 R3, RZ, -R11, -R0 ;  /* 0x8000000bff037210 */ /* 0x000fe20007ffe800 */
[----:B------:R-:W-:Y:S01]  /*1310*/  IMAD.MOV.U32 R0, RZ, RZ, -0x1 ;  /* 0xffffffffff007424 */ /* 0x000fe200078e00ff */
[----:B------:R-:W-:Y:S01]  /*1320*/  USHF.R.S32.HI UR43, URZ, 0x7, UR5 ;  /* 0x000000073f2b7899 */ /* 0x000fe20008011405 */
[----:B------:R-:W-:Y:S01]  /*1330*/  IMAD.MOV.U32 R4, RZ, RZ, 0x1 ;  /* 0x00000001ff047424 */ /* 0x000fe200078e00ff */
[----:B------:R-:W-:Y:S01]  /*1340*/  LOP3.LUT R99, R98, 0x80, RZ, 0xc0, !PT ;  /* 0x0000008062637812 */ /* 0x000fe200078ec0ff */
[----:B------:R-:W-:Y:S01]  /*1350*/  IMAD R3, R6, -0x40, R3 ;  /* 0xffffffc006037824 */ /* 0x000fe200078e0203 */
[----:B------:R-:W-:Y:S01]  /*1360*/  UISETP.LT.AND UP0, UPT, UR43, 0x1, UPT ;  /* 0x000000012b00788c */ /* 0x000fe2000bf01270 */
[----:B--2---:R-:W-:Y:S01]  /*1370*/  SHF.L.U32 R0, R0, R93, RZ ;  /* 0x0000005d00007219 */ /* 0x004fe200000006ff */
[----:B------:R-:W-:Y:S01]  /*1380*/  ULDC UR4, c[0x0][0x284] ;  /* 0x0000a10000047ab9 */ /* 0x000fe20000000800 */
[----:B------:R-:W-:Y:S01]  /*1390*/  LOP3.LUT R88, R88, R11, RZ, 0xfc, !PT ;  /* 0x0000000b58587212 */ /* 0x000fe200078efcff */
[----:B------:R-:W-:Y:S01]  /*13a0*/  USEL UR44, UR43, 0x1, UP0 ;  /* 0x000000012b2c7887 */ /* 0x000fe20008000000 */
[----:B------:R-:W-:Y:S01]  /*13b0*/  SHF.L.U32 R93, R4, R93, RZ ;  /* 0x0000005d045d7219 */ /* 0x000fe200000006ff */
[----:B------:R-:W-:Y:S01]  /*13c0*/  IMAD.SHL.U32 R98, R98, 0x2, RZ ;  /* 0x0000000262627824 */ /* 0x000fe200078e00ff */
[----:B------:R-:W-:Y:S01]  /*13d0*/  LOP3.LUT R118, R18, 0x1, RZ, 0xfc, !PT ;  /* 0x0000000112767812 */ /* 0x000fe200078efcff */
[----:B------:R-:W-:Y:S01]  /*13e0*/  VIADD R102, R3, UR4 ;  /* 0x0000000403667c36 */ /* 0x000fe20008000000 */
[C-C-:B---3--:R-:W-:Y:S01]  /*13f0*/  SHF.L.U64.HI R94, R96.reuse, 0x7, R97.reuse ;  /* 0x00000007605e7819 */ /* 0x148fe20000010261 */
[----:B------:R-:W-:Y:S01]  /*1400*/  IMAD.MOV.U32 R89, RZ, RZ, RZ ;  /* 0x000000ffff597224 */ /* 0x000fe200078e00ff */
[C---:B------:R-:W-:Y:S01]  /*1410*/  SHF.L.U64.HI R95, R96.reuse, 0x3, R97 ;  /* 0x00000003605f7819 */ /* 0x040fe20000010261 */
[C---:B------:R-:W-:Y:S01]  /*1420*/  IMAD.SHL.U32 R97, R96.reuse, 0x80, RZ ;  /* 0x0000008060617824 */ /* 0x040fe200078e00ff */
[----:B------:R-:W-:Y:S01]  /*1430*/  SHF.R.U32.HI R99, RZ, 0x7, R99 ;  /* 0x00000007ff637819 */ /* 0x000fe20000011663 */
[----:B------:R-:W-:Y:S01]  /*1440*/  IMAD.SHL.U32 R96, R96, 0x8, RZ ;  /* 0x0000000860607824 */ /* 0x000fe200078e00ff */
[----:B------:R-:W-:Y:S01]  /*1450*/  LOP3.LUT R101, RZ, R0, RZ, 0x33, !PT ;  /* 0x00000000ff657212 */ /* 0x000fe200078e33ff */
[----:B------:R-:W-:Y:S01]  /*1460*/  UIADD3 UR44, UR43, -UR44, URZ ;  /* 0x8000002c2b2c7290 */ /* 0x000fe2000fffe03f */
[----:B0-----:R-:W-:Y:S01]  /*1470*/  VIADD R100, R100, 0xffffffff ;  /* 0xffffffff64647836 */ /* 0x001fe20000000000 */
[----:B------:R-:W-:Y:S01]  /*1480*/  UMOV UR40, URZ ;  /* 0x0000003f00287c82 */ /* 0x000fe20008000000 */
[----:B------:R-:W-:-:S09]  /*1490*/  UMOV UR42, URZ ;  /* 0x0000003f002a7c82 */ /* 0x000fd20008000000 */
.L_x_160:
[----:B0-----:R-:W0:Y:S01]  /*14a0*/  SHFL.IDX PT, R0, R99, RZ, 0x1f ;  /* 0x00001fff63007589 */ /* 0x001e2200000e0000 */
[----:B-1----:R-:W1:Y:S01]  /*14b0*/  S2UR UR7, SR_CgaCtaId ;  /* 0x00000000000779c3 */ /* 0x002e620000008800 */
[----:B------:R-:W-:Y:S01]  /*14c0*/  UMOV UR6, 0x400 ;  /* 0x0000040000067882 */ /* 0x000fe20000000000 */
[----:B0-----:R-:W-:Y:S01]  /*14d0*/  R2UR UR4, R0 ;  /* 0x00000000000472ca */ /* 0x001fe200000e0000 */
[----:B-1----:R-:W-:-:S12]  /*14e0*/  ULEA UR6, UR7, UR6, 0x18 ;  /* 0x0000000607067291 */ /* 0x002fd8000f8ec03f */
[----:B------:R-:W-:-:S04]  /*14f0*/  ULEA.HI UR5, UR4, UR4, URZ, 0x1 ;  /* 0x0000000404057291 */ /* 0x000fc8000f8f083f */
[----:B------:R-:W-:-:S04]  /*1500*/  ULOP3.LUT UR5, UR5, 0x7fffe, URZ, 0xc0, !UPT ;  /* 0x0007fffe05057892 */ /* 0x000fc8000f8ec03f */
[----:B------:R-:W-:-:S03]  /*1510*/  UIADD3 UR5, UR4, -UR5, URZ ;  /* 0x8000000504057290 */ /* 0x000fc6000fffe03f */
[----:B------:R-:W-:Y:S01]  /*1520*/  ULDC UR4, c[0x0][0x28c] ;  /* 0x0000a30000047ab9 */ /* 0x000fe20000000800 */
[----:B------:R-:W-:Y:S01]  /*1530*/  ULEA UR5, UR5, UR6, 0xd ;  /* 0x0000000605057291 */ /* 0x000fe2000f8e683f */
[----:B------:R-:W-:-:S03]  /*1540*/  ISETP.LT.AND P0, PT, RZ, UR4, PT ;  /* 0x00000004ff007c0c */ /* 0x000fc6000bf01270 */
[----:B------:R-:W-:-:S04]  /*1550*/  UIADD3 UR5, UR5, 0x100, URZ ;  /* 0x0000010005057890 */ /* 0x000fc8000fffe03f */
[----:B------:R-:W-:-:S04]  /*1560*/  USHF.R.U32.HI UR5, URZ, 0x4, UR5 ;  /* 0x000000043f057899 */ /* 0x000fc80008011605 */
[----:B------:R-:W-:-:S04]  /*1570*/  ULOP3.LUT UR5, UR5, 0x3fff, URZ, 0xc0, !UPT ;  /* 0x00003fff05057892 */ /* 0x000fc8000f8ec03f */
[----:B------:R-:W-:Y:S01]  /*1580*/  ULOP3.LUT UR45, UR5, 0x10000, URZ, 0xfc, !UPT ;  /* 0x00010000052d7892 */ /* 0x000fe2000f8efc3f */
[----:B--2345:R-:W-:Y:S11]  /*1590*/  @P0 BRA `(.L_x_17) ;  /* 0x0000000000400947 */ /* 0x03cff60003800000 */
[----:B------:R-:W-:Y:S01]  /*15a0*/  MOV R0, 0x0 ;  /* 0x0000000000007802 */ /* 0x000fe20000000f00 */
[----:B------:R-:W-:Y:S01]  /*15b0*/  ULDC.64 UR4, c[0x4][0x68] ;  /* 0x01001a0000047ab9 */ /* 0x000fe20000000a00 */
[----:B------:R-:W-:Y:S01]  /*15c0*/  ULDC.64 UR6, c[0x4][0x8] ;  /* 0x0100020000067ab9 */ /* 0x000fe20000000a00 */
[----:B------:R-:W-:Y:S01]  /*15d0*/  IMAD.U32 R4, RZ, RZ, UR4 ;  /* 0x00000004ff047e24 */ /* 0x000fe2000f8e00ff */
[----:B------:R0:W1:Y:S01]  /*15e0*/  LDC.64 R14, c[0x4][R0] ;  /* 0x01000000000e7b82 */ /* 0x0000620000000a00 */
[----:B------:R-:W-:Y:S01]  /*15f0*/  IMAD.U32 R5, RZ, RZ, UR5 ;  /* 0x00000005ff057e24 */ /* 0x000fe2000f8e00ff */
[----:B------:R-:W-:Y:S01]  /*1600*/  ULDC.64 UR4, c[0x4][0x70] ;  /* 0x01001c0000047ab9 */ /* 0x000fe20000000a00 */
[----:B------:R-:W-:Y:S02]  /*1610*/  IMAD.U32 R10, RZ, RZ, UR6 ;  /* 0x00000006ff0a7e24 */ /* 0x000fe4000f8e00ff */
[----:B------:R-:W-:Y:S02]  /*1620*/  IMAD.U32 R6, RZ, RZ, UR4 ;  /* 0x00000004ff067e24 */ /* 0x000fe4000f8e00ff */
[----:B------:R-:W-:-:S02]  /*1630*/  IMAD.U32 R7, RZ, RZ, UR5 ;  /* 0x00000005ff077e24 */ /* 0x000fc4000f8e00ff */
[----:B------:R-:W-:Y:S02]  /*1640*/  IMAD.U32 R11, RZ, RZ, UR7 ;  /* 0x00000007ff0b7e24 */ /* 0x000fe4000f8e00ff */
[----:B------:R-:W-:Y:S02]  /*1650*/  IMAD.MOV.U32 R8, RZ, RZ, 0x1e1 ;  /* 0x000001e1ff087424 */ /* 0x000fe400078e00ff */
[----:B------:R-:W-:Y:S02]  /*1660*/  IMAD.MOV.U32 R12, RZ, RZ, 0x1 ;  /* 0x00000001ff0c7424 */ /* 0x000fe400078e00ff */
[----:B0-----:R-:W-:-:S07]  /*1670*/  IMAD.MOV.U32 R13, RZ, RZ, RZ ;  /* 0x000000ffff0d7224 */ /* 0x001fce00078e00ff */
[----:B------:R-:W-:-:S07]  /*1680*/  LEPC R20, `(.L_x_17) ;  /* 0x000000001014794e */ /* 0x000fce0000000000 */
[----:B-1---5:R-:W-:Y:S05]  /*1690*/  CALL.ABS.NOINC R14 ;  /* 0x000000000e007343 */ /* 0x022fea0003c00000 */
.L_x_17:
[----:B------:R-:W-:-:S13]  /*16a0*/  ISETP.NE.AND P0, PT, R118, 0x3, PT ;  /* 0x000000037600780c */ /* 0x000fda0003f05270 */
[----:B------:R-:W-:Y:S05]  /*16b0*/  @!P0 BRA `(.L_x_18) ;  /* 0x0000000000048947 */ /* 0x000fea0003800000 */
[----:B------:R-:W-:Y:S01]  /*16c0*/  BPT.TRAP 0x1 ;  /* 0x000000040000795c */ /* 0x000fe20000300000 */
.L_x_18:
[----:B------:R-:W0:Y:S01]  /*16d0*/  S2UR UR5, SR_CgaCtaId ;  /* 0x00000000000579c3 */ /* 0x000e220000008800 */
[----:B------:R-:W-:Y:S01]  /*16e0*/  UMOV UR4, 0x400 ;  /* 0x0000040000047882 */ /* 0x000fe20000000000 */
[----:B------:R-:W-:Y:S02]  /*16f0*/  IMAD.U32 R0, RZ, RZ, UR40 ;  /* 0x00000028ff007e24 */ /* 0x000fe4000f8e00ff */
[----:B------:R-:W-:-:S03]  /*1700*/  IMAD.U32 R3, RZ, RZ, UR42 ;  /* 0x0000002aff037e24 */ /* 0x000fc6000f8e00ff */
[----:B------:R-:W-:Y:S01]  /*1710*/  SHF.L.U32 R0, R0, 0x1f, RZ ;  /* 0x0000001f00007819 */ /* 0x000fe200000006ff */
[----:B0-----:R-:W-:-:S06]  /*1720*/  ULEA UR4, UR5, UR4, 0x18 ;  /* 0x0000000405047291 */ /* 0x001fcc000f8ec03f */
[----:B------:R-:W-:-:S04]  /*1730*/  IMAD.U32 R6, RZ, RZ, UR4 ;  /* 0x00000004ff067e24 */ /* 0x000fc8000f8e00ff */
[----:B------:R-:W-:-:S04]  /*1740*/  IMAD R3, R3, 0x8, R6 ;  /* 0x0000000803037824 */ /* 0x000fc800078e0206 */
[----:B------:R0:W1:Y:S01]  /*1750*/  SYNCS.PHASECHK.TRANS64.TRYWAIT P1, [R3+URZ], R0 ;  /* 0x00000000030075a7 */ /* 0x000062000802017f */
[----:B------:R-:W-:Y:S05]  /*1760*/  @!P0 BRA `(.L_x_19) ;  /* 0x0000000000048947 */ /* 0x000fea0003800000 */
[----:B------:R-:W-:Y:S01]  /*1770*/  BPT.TRAP 0x1 ;  /* 0x000000040000795c */ /* 0x000fe20000300000 */
.L_x_19:
[----:B------:R-:W-:-:S05]  /*1780*/  IMAD.U32 R4, RZ, RZ, UR44 ;  /* 0x0000002cff047e24 */ /* 0x000fca000f8e00ff */
[----:B------:R-:W-:Y:S01]  /*1790*/  ISETP.GE.AND P2, PT, R4, 0x1, PT ;  /* 0x000000010400780c */ /* 0x000fe20003f46270 */
[----:B-1----:R-:W-:-:S12]  /*17a0*/  @P1 BRA `(.L_x_20) ;  /* 0x0000000000081947 */ /* 0x002fd80003800000 */
[----:B------:R-:W1:Y:S02]  /*17b0*/  SYNCS.PHASECHK.TRANS64.TRYWAIT P1, [R3+URZ], R0 ;  /* 0x00000000030075a7 */ /* 0x000e64000802017f */
[----:B-1----:R-:W-:Y:S05]  /*17c0*/  @!P1 BRA `(.L_x_21) ;  /* 0x00000078008c9947 */ /* 0x002fea0003800000 */
.L_x_20:
[----:B------:R-:W-:Y:S05]  /*17d0*/  WARPSYNC.ALL ;  /* 0x0000000000007948 */ /* 0x000fea0003800000 */
[----:B------:R-:W-:Y:S01]  /*17e0*/  R2UR UR4, R6 ;  /* 0x00000000060472ca */ /* 0x000fe200000e0000 */
[----:B------:R-:W-:Y:S01]  /*17f0*/  ULEA UR8, UR42, UR45, 0xc ;  /* 0x0000002d2a087291 */ /* 0x000fe2000f8e603f */
[----:B------:R-:W-:Y:S01]  /*1800*/  WARPGROUP.ARRIVE ;  /* 0x00000000000079c5 */ /* 0x000fe20000000000 */
[----:B------:R-:W-:Y:S01]  /*1810*/  UMOV UR9, 0x40000040 ;  /* 0x4000004000097882 */ /* 0x000fe20000000000 */
[----:B------:R-:W-:Y:S01]  /*1820*/  UMOV UR11, 0x40000040 ;  /* 0x40000040000b7882 */ /* 0x000fe20000000000 */
[----:B------:R-:W-:Y:S01]  /*1830*/  UIADD3 UR12, UR8, 0x400, URZ ;  /* 0x00000400080c7890 */ /* 0x000fe2000fffe03f */
[----:B------:R-:W-:Y:S01]  /*1840*/  UMOV UR15, UR11 ;  /* 0x0000000b000f7c82 */ /* 0x000fe20008000000 */
[----:B------:R-:W-:Y:S01]  /*1850*/  UMOV UR13, 0x40000040 ;  /* 0x40000040000d7882 */ /* 0x000fe20000000000 */
[----:B------:R-:W-:-:S05]  /*1860*/  UIADD3 UR5, UR8, 0x402, URZ ;  /* 0x0000040208057890 */ /* 0x000fca000fffe03f */
[----:B------:R-:W-:-:S04]  /*1870*/  UIADD3 UR4, UR4, 0x20100, URZ ;  /* 0x0002010004047890 */ /* 0x000fc8000fffe03f */
[----:B------:R-:W-:-:S04]  /*1880*/  USHF.R.U32.HI UR4, URZ, 0x4, UR4 ;  /* 0x000000043f047899 */ /* 0x000fc80008011604 */
[----:B------:R-:W-:-:S04]  /*1890*/  ULOP3.LUT UR4, UR4, 0x3fff, URZ, 0xc0, !UPT ;  /* 0x00003fff04047892 */ /* 0x000fc8000f8ec03f */
[----:B------:R-:W-:-:S04]  /*18a0*/  ULOP3.LUT UR4, UR4, 0x10000, URZ, 0xfc, !UPT ;  /* 0x0001000004047892 */ /* 0x000fc8000f8efc3f */
[----:B------:R-:W-:-:S07]  /*18b0*/  ULEA UR6, UR42, UR4, 0xa ;  /* 0x000000042a067291 */ /* 0x000fce000f8e503f */
[----:B------:R-:W-:Y:S02]  /*18c0*/  UMOV UR10, UR6 ;  /* 0x00000006000a7c82 */ /* 0x000fe40008000000 */
[----:B------:R-:W-:Y:S01]  /*18d0*/  HGMMA.64x64x16.F32 R56, gdesc[UR8], RZ, !UPT, gsb0 ;  /* 0x00e00000083879f0 */ /* 0x000fe2000c0008ff */
[----:B------:R-:W-:Y:S01]  /*18e0*/  UMOV UR14, UR10 ;  /* 0x0000000a000e7c82 */ /* 0x000fe20008000000 */
[----:B------:R-:W-:Y:S01]  /*18f0*/  UIADD3 UR10, UR6, 0x206, URZ ;  /* 0x00000206060a7890 */ /* 0x000fe2000fffe03f */
[----:B------:R-:W-:Y:S01]  /*1900*/  UMOV UR9, 0x40000040 ;  /* 0x4000004000097882 */ /* 0x000fe20000000000 */
[----:B------:R-:W-:Y:S01]  /*1910*/  UMOV UR11, 0x40000040 ;  /* 0x40000040000b7882 */ /* 0x000fe20000000000 */
[----:B------:R-:W-:Y:S02]  /*1920*/  WARPGROUP.DEPBAR.LE gsb0, 0x0 ;  /* 0x00008000000079c5 */ /* 0x000fe40000010000 */
[----:B------:R-:W-:-:S06]  /*1930*/  WARPGROUP.ARRIVE ;  /* 0x00000000000079c5 */ /* 0x000fcc0000000000 */
[----:B------:R-:W-:Y:S01]  /*1940*/  HGMMA.64x64x16.F32 R24, gdesc[UR12], RZ, !UPT, gsb0 ;  /* 0x00e000000c1879f0 */ /* 0x000fe2000c0008ff */
[----:B------:R-:W-:Y:S02]  /*1950*/  UIADD3 UR12, UR8, 0x2, URZ ;  /* 0x00000002080c7890 */ /* 0x000fe4000fffe03f */
[----:B------:R-:W-:Y:S01]  /*1960*/  UIADD3 UR14, UR6, 0x2, URZ ;  /* 0x00000002060e7890 */ /* 0x000fe2000fffe03f */
[----:B------:R-:W-:Y:S01]  /*1970*/  UMOV UR13, 0x40000040 ;  /* 0x40000040000d7882 */ /* 0x000fe20000000000 */
[----:B------:R-:W-:Y:S01]  /*1980*/  UMOV UR15, 0x40000040 ;  /* 0x40000040000f7882 */ /* 0x000fe20000000000 */
[----:B------:R-:W-:Y:S02]  /*1990*/  WARPGROUP.DEPBAR.LE gsb0, 0x0 ;  /* 0x00008000000079c5 */ /* 0x000fe40000010000 */
[----:B------:R-:W-:-:S06]  /*19a0*/  WARPGROUP.ARRIVE ;  /* 0x00000000000079c5 */ /* 0x000fcc0000000000 */
[----:B------:R-:W-:Y:S01]  /*19b0*/  HGMMA.64x64x16.F32 R56, gdesc[UR12], R56, gsb0 ;  /* 0x00e000000c3879f0 */ /* 0x000fe20008000838 */
[----:B------:R-:W-:Y:S01]  /*19c0*/  UMOV UR12, UR5 ;  /* 0x00000005000c7c82 */ /* 0x000fe20008000000 */
[----:B------:R-:W-:Y:S01]  /*19d0*/  UMOV UR13, 0x40000040 ;  /* 0x40000040000d7882 */ /* 0x000fe20000000000 */
[----:B------:R-:W-:Y:S01]  /*19e0*/  UIADD3 UR5, UR8, 0x404, URZ ;  /* 0x0000040408057890 */ /* 0x000fe2000fffe03f */
[----:B------:R-:W-:Y:S02]  /*19f0*/  WARPGROUP.DEPBAR.LE gsb0, 0x0 ;  /* 0x00008000000079c5 */ /* 0x000fe40000010000 */
[----:B------:R-:W-:-:S06]  /*1a00*/  WARPGROUP.ARRIVE ;  /* 0x00000000000079c5 */ /* 0x000fcc0000000000 */
[----:B------:R-:W-:Y:S01]  /*1a10*/  HGMMA.64x64x16.F32 R24, gdesc[UR12], R24, gsb0 ;  /* 0x00e000000c1879f0 */ /* 0x000fe20008000818 */
        /* <DEDUP_REMOVED lines=56> */
[----:B------:R-:W-:Y:S01]  /*1da0*/  UIADD3 UR6, UR8, 0xc06, URZ ;  /* 0x00000c0608067890 */ /* 0x000fe2000fffe03f */
[----:B------:R-:W-:Y:S02]  /*1db0*/  WARPGROUP.DEPBAR.LE gsb0, 0x0 ;  /* 0x00008000000079c5 */ /* 0x000fe40000010000 */
[----:B------:R-:W-:-:S06]  /*1dc0*/  WARPGROUP.ARRIVE ;  /* 0x00000000000079c5 */ /* 0x000fcc0000000000 */
[----:B------:R-:W-:Y:S01]  /*1dd0*/  HGMMA.64x64x16.F32 R56, gdesc[UR12], R56, gsb0 ;  /* 0x00e000000c3879f0 */ /* 0x000fe20008000838 */
[----:B------:R-:W-:Y:S01]  /*1de0*/  UMOV UR12, UR5 ;  /* 0x00000005000c7c82 */ /* 0x000fe20008000000 */
[----:B------:R-:W-:Y:S01]  /*1df0*/  UMOV UR13, 0x40000040 ;  /* 0x40000040000d7882 */ /* 0x000fe20000000000 */
[----:B------:R-:W-:-:S07]  /*1e00*/  UIADD3 UR5, UR8, 0x806, URZ ;  /* 0x0000080608057890 */ /* 0x000fce000fffe03f */
[----:B------:R-:W-:Y:S01]  /*1e10*/  UMOV UR8, UR5 ;  /* 0x0000000500087c82 */ /* 0x000fe20008000000 */
[----:B------:R-:W-:Y:S02]  /*1e20*/  WARPGROUP.DEPBAR.LE gsb0, 0x0 ;  /* 0x00008000000079c5 */ /* 0x000fe40000010000 */
[----:B------:R-:W-:-:S06]  /*1e30*/  WARPGROUP.ARRIVE ;  /* 0x00000000000079c5 */ /* 0x000fcc0000000000 */
[----:B------:R-:W-:Y:S03]  /*1e40*/  HGMMA.64x64x16.F32 R24, gdesc[UR12], R24, gsb0 ;  /* 0x00e000000c1879f0 */ /* 0x000fe60008000818 */
[----:B------:R-:W-:Y:S02]  /*1e50*/  WARPGROUP.DEPBAR.LE gsb0, 0x0 ;  /* 0x00008000000079c5 */ /* 0x000fe40000010000 */
[----:B------:R-:W-:-:S06]  /*1e60*/  WARPGROUP.ARRIVE ;  /* 0x00000000000079c5 */ /* 0x000fcc0000000000 */
[----:B------:R-:W-:Y:S01]  /*1e70*/  HGMMA.64x64x16.F32 R56, gdesc[UR8], R56, gsb0 ;  /* 0x00e00000083879f0 */ /* 0x000fe20008000838 */
[----:B------:R-:W-:Y:S01]  /*1e80*/  UMOV UR8, UR6 ;  /* 0x0000000600087c82 */ /* 0x000fe20008000000 */
[----:B------:R-:W-:Y:S01]  /*1e90*/  UMOV UR9, 0x40000040 ;  /* 0x4000004000097882 */ /* 0x000fe20000000000 */
[----:B------:R-:W-:Y:S02]  /*1ea0*/  WARPGROUP.DEPBAR.LE gsb0, 0x0 ;  /* 0x00008000000079c5 */ /* 0x000fe40000010000 */
[----:B------:R-:W-:-:S06]  /*1eb0*/  WARPGROUP.ARRIVE ;  /* 0x00000000000079c5 */ /* 0x000fcc0000000000 */
[----:B------:R-:W-:Y:S03]  /*1ec0*/  HGMMA.64x64x16.F32 R24, gdesc[UR8], R24, gsb0 ;  /* 0x00e00000081879f0 */ /* 0x000fe60008000818 */
[----:B------:R-:W-:Y:S02]  /*1ed0*/  WARPGROUP.DEPBAR.LE gsb0, 0x0 ;  /* 0x00008000000079c5 */ /* 0x000fe40000010000 */
[----:B------:R-:W-:Y:S05]  /*1ee0*/  @!P2 BRA `(.L_x_22) ;  /* 0x000000080058a947 */ /* 0x000fea0003800000 */
[----:B------:R-:W-:Y:S01]  /*1ef0*/  UIADD3 UR5, UR42, 0x1, URZ ;  /* 0x000000012a057890 */ /* 0x000fe2000fffe03f */
[----:B01----:R-:W-:Y:S02]  /*1f00*/  IMAD.U32 R0, RZ, RZ, UR44 ;  /* 0x0000002cff007e24 */ /* 0x003fe4000f8e00ff */
[----:B------:R-:W-:Y:S01]  /*1f10*/  IMAD.U32 R3, RZ, RZ, UR42 ;  /* 0x0000002aff037e24 */ /* 0x000fe2000f8e00ff */
[----:B------:R-:W-:-:S04]  /*1f20*/  UISETP.NE.AND UP0, UPT, UR5, 0x2, UPT ;  /* 0x000000020500788c */ /* 0x000fc8000bf05270 */
[----:B------:R-:W-:Y:S02]  /*1f30*/  USEL UR6, URZ, 0x1, UP0 ;  /* 0x000000013f067887 */ /* 0x000fe40008000000 */
[----:B------:R-:W-:Y:S02]  /*1f40*/  USEL UR5, UR5, URZ, UP0 ;  /* 0x0000003f05057287 */ /* 0x000fe40008000000 */
[----:B------:R-:W-:-:S06]  /*1f50*/  ULOP3.LUT UR6, UR40, UR6, URZ, 0x3c, !UPT ;  /* 0x0000000628067292 */ /* 0x000fcc000f8e3c3f */
[----:B------:R-:W-:-:S07]  /*1f60*/  IMAD.U32 R7, RZ, RZ, UR6 ;  /* 0x00000006ff077e24 */ /* 0x000fce000f8e00ff */
.L_x_29:
[----:B------:R-:W-:Y:S05]  /*1f70*/  @!P0 BRA `(.L_x_23) ;  /* 0x0000000000048947 */ /* 0x000fea0003800000 */
[----:B------:R-:W-:Y:S01]  /*1f80*/  BPT.TRAP 0x1 ;  /* 0x000000040000795c */ /* 0x000fe20000300000 */
.L_x_23:
[----:B------:R-:W0:Y:S01]  /*1f90*/  S2UR UR7, SR_CgaCtaId ;  /* 0x00000000000779c3 */ /* 0x000e220000008800 */
[----:B------:R-:W-:Y:S01]  /*1fa0*/  UMOV UR6, 0x400 ;  /* 0x0000040000067882 */ /* 0x000fe20000000000 */
[----:B------:R-:W-:Y:S01]  /*1fb0*/  IMAD.U32 R5, RZ, RZ, UR5 ;  /* 0x00000005ff057e24 */ /* 0x000fe2000f8e00ff */
[----:B------:R-:W-:Y:S01]  /*1fc0*/  SHF.L.U32 R4, R7, 0x1f, RZ ;  /* 0x0000001f07047819 */ /* 0x000fe200000006ff */
[----:B0-----:R-:W-:-:S06]  /*1fd0*/  ULEA UR6, UR7, UR6, 0x18 ;  /* 0x0000000607067291 */ /* 0x001fcc000f8ec03f */
[----:B------:R-:W-:-:S04]  /*1fe0*/  IMAD.U32 R6, RZ, RZ, UR6 ;  /* 0x00000006ff067e24 */ /* 0x000fc8000f8e00ff */
[----:B------:R-:W-:-:S04]  /*1ff0*/  IMAD R5, R5, 0x8, R6 ;  /* 0x0000000805057824 */ /* 0x000fc800078e0206 */
[----:B------:R0:W1:Y:S01]  /*2000*/  SYNCS.PHASECHK.TRANS64.TRYWAIT P1, [R5+URZ], R4 ;  /* 0x00000004050075a7 */ /* 0x000062000802017f */
[----:B------:R-:W-:Y:S05]  /*2010*/  @!P0 BRA `(.L_x_24) ;  /* 0x0000000000048947 */ /* 0x000fea0003800000 */
[----:B------:R-:W-:Y:S01]  /*2020*/  BPT.TRAP 0x1 ;  /* 0x000000040000795c */ /* 0x000fe20000300000 */
.L_x_24:
[----:B-1----:R-:W-:Y:S05]  /*2030*/  @P1 BRA `(.L_x_25) ;  /* 0x0000000000081947 */ /* 0x002fea0003800000 */
[----:B------:R-:W1:Y:S02]  /*2040*/  SYNCS.PHASECHK.TRANS64.TRYWAIT P1, [R5+URZ], R4 ;  /* 0x00000004050075a7 */ /* 0x000e64000802017f */
[----:B-1----:R-:W-:Y:S05]  /*2050*/  @!P1 BRA `(.L_x_26) ;  /* 0x00000070007c9947 */ /* 0x002fea0003800000 */
.L_x_25:
[----:B------:R-:W-:Y:S01]  /*2060*/  ULEA UR8, UR5, UR4, 0xa ;  /* 0x0000000405087291 */ /* 0x000fe2000f8e503f */
[----:B------:R-:W-:Y:S01]  /*2070*/  WARPGROUP.ARRIVE ;  /* 0x00000000000079c5 */ /* 0x000fe20000000000 */
[----:B------:R-:W-:Y:S01]  /*2080*/  ULEA UR6, UR5, UR45, 0xc ;  /* 0x0000002d05067291 */ /* 0x000fe2000f8e603f */
[----:B------:R-:W-:Y:S01]  /*2090*/  UMOV UR15, 0x40000040 ;  /* 0x40000040000f7882 */ /* 0x000fe20000000000 */
[----:B------:R-:W-:Y:S02]  /*20a0*/  UMOV UR13, 0x40000040 ;  /* 0x40000040000d7882 */ /* 0x000fe40000000000 */
[----:B------:R-:W-:Y:S01]  /*20b0*/  UIADD3 UR7, UR6, 0x400, URZ ;  /* 0x0000040006077890 */ /* 0x000fe2000fffe03f */
[----:B------:R-:W-:Y:S02]  /*20c0*/  UMOV UR14, UR8 ;  /* 0x00000008000e7c82 */ /* 0x000fe40008000000 */
[----:B------:R-:W-:Y:S01]  /*20d0*/  UMOV UR12, UR6 ;  /* 0x00000006000c7c82 */ /* 0x000fe20008000000 */
[----:B------:R-:W-:Y:S01]  /*20e0*/  UIADD3 UR10, UR8, 0x206, URZ ;  /* 0x00000206080a7890 */ /* 0x000fe2000fffe03f */
[----:B------:R-:W-:Y:S01]  /*20f0*/  HGMMA.64x64x16.F32 R56, gdesc[UR12], R56, gsb0 ;  /* 0x00e000000c3879f0 */ /* 0x000fe20008000838 */
[----:B------:R-:W-:Y:S01]  /*2100*/  UMOV UR13, 0x40000040 ;  /* 0x40000040000d7882 */ /* 0x000fe20000000000 */
[----:B------:R-:W-:Y:S01]  /*2110*/  UMOV UR12, UR7 ;  /* 0x00000007000c7c82 */ /* 0x000fe20008000000 */
[----:B------:R-:W-:Y:S01]  /*2120*/  UIADD3 UR7, UR6, 0x402, URZ ;  /* 0x0000040206077890 */ /* 0x000fe2000fffe03f */
[----:B------:R-:W-:Y:S01]  /*2130*/  UMOV UR11, 0x40000040 ;  /* 0x40000040000b7882 */ /* 0x000fe20000000000 */
[----:B------:R-:W-:Y:S01]  /*2140*/  UMOV UR9, 0x40000040 ;  /* 0x4000004000097882 */ /* 0x000fe20000000000 */
[----:B------:R-:W-:-:S02]  /*2150*/  WARPGROUP.DEPBAR.LE gsb0, 0x0 ;  /* 0x00008000000079c5 */ /* 0x000fc40000010000 */
        /* <DEDUP_REMOVED lines=71> */
[----:B------:R-:W-:Y:S02]  /*25d0*/  UIADD3 UR8, UR6, 0x806, URZ ;  /* 0x0000080606087890 */ /* 0x000fe4000fffe03f */
[----:B------:R-:W-:Y:S01]  /*25e0*/  UIADD3 UR6, UR6, 0xc06, URZ ;  /* 0x00000c0606067890 */ /* 0x000fe2000fffe03f */
        /* <DEDUP_REMOVED lines=18> */
[----:B------:R-:W-:Y:S01]  /*2710*/  BPT.TRAP 0x1 ;  /* 0x000000040000795c */ /* 0x000fe20000300000 */
.L_x_27:
[----:B------:R-:W-:-:S13]  /*2720*/  ISETP.NE.AND P1, PT, R22, RZ, PT ;  /* 0x000000ff1600720c */ /* 0x000fda0003f25270 */
[----:B01----:R-:W-:-:S04]  /*2730*/  @P1 IMAD R4, R3, 0x8, R6 ;  /* 0x0000000803041824 */ /* 0x003fc800078e0206 */
[----:B------:R-:W-:-:S05]  /*2740*/  @P1 VIADD R4, R4, 0x10 ;  /* 0x0000001004041836 */ /* 0x000fca0000000000 */
[----:B------:R-:W-:-:S04]  /*2750*/  @P1 PRMT R4, R19, 0x654, R4 ;  /* 0x0000065413041816 */ /* 0x000fc80000000004 */
[----:B------:R0:W-:Y:S01]  /*2760*/  @P1 SYNCS.ARRIVE.TRANS64.RED.A1T0 RZ, [R4+URZ], RZ ;  /* 0x000000ff04ff19a7 */ /* 0x0001e2000810043f */
[----:B------:R-:W-:-:S13]  /*2770*/  ISETP.GT.U32.AND P1, PT, R18, 0x1, PT ;  /* 0x000000011200780c */ /* 0x000fda0003f24070 */
[----:B0-----:R-:W-:Y:S05]  /*2780*/  @P1 BRA `(.L_x_28) ;  /* 0x0000000000041947 */ /* 0x001fea0003800000 */
[----:B------:R-:W-:Y:S01]  /*2790*/  BPT.TRAP 0x1 ;  /* 0x000000040000795c */ /* 0x000fe20000300000 */
.L_x_28:
[----:B------:R-:W-:Y:S01]  /*27a0*/  UIADD3 UR5, UR5, 0x1, URZ ;  /* 0x0000000105057890 */ /* 0x000fe2000fffe03f */
[C---:B------:R-:W-:Y:S01]  /*27b0*/  ISETP.GT.AND P2, PT, R0.reuse, 0x1, PT ;  /* 0x000000010000780c */ /* 0x040fe20003f44270 */
[----:B------:R-:W-:Y:S02]  /*27c0*/  VIADD R3, R3, 0x1 ;  /* 0x0000000103037836 */ /* 0x000fe40000000000 */
[----:B------:R-:W-:Y:S01]  /*27d0*/  UISETP.NE.AND UP0, UPT, UR5, 0x2, UPT ;  /* 0x000000020500788c */ /* 0x000fe2000bf05270 */
[----:B------:R-:W-:Y:S02]  /*27e0*/  VIADD R0, R0, 0xffffffff ;  /* 0xffffffff00007836 */ /* 0x000fe40000000000 */
[C---:B------:R-:W-:Y:S01]  /*27f0*/  ISETP.NE.AND P1, PT, R3.reuse, 0x2, PT ;  /* 0x000000020300780c */ /* 0x040fe20003f25270 */
[----:B------:R-:W-:Y:S02]  /*2800*/  USEL UR6, URZ, 0x1, UP0 ;  /* 0x000000013f067887 */ /* 0x000fe40008000000 */
[----:B------:R-:W-:Y:S01]  /*2810*/  USEL UR5, UR5, URZ, UP0 ;  /* 0x0000003f05057287 */ /* 0x000fe20008000000 */
[----:B------:R-:W-:-:S03]  /*2820*/  SEL R3, R3, RZ, P1 ;  /* 0x000000ff03037207 */ /* 0x000fc60000800000 */
[----:B------:R-:W-:Y:S01]  /*2830*/  LOP3.LUT R7, R7, UR6, RZ, 0x3c, !PT ;  /* 0x0000000607077c12 */ /* 0x000fe2000f8e3cff */
[----:B------:R-:W-:Y:S07]  /*2840*/  @P2 BRA `(.L_x_29) ;  /* 0xfffffff400c82947 */ /* 0x000fee000383ffff */
.L_x_22:
[----:B01----:R-:W0:Y:S02]  /*2850*/  LDC R0, c[0x0][0x28c] ;  /* 0x0000a300ff007b82 */ /* 0x003e240000000800 */
[----:B0-----:R-:W-:-:S13]  /*2860*/  ISETP.GE.AND P1, PT, R0, 0x1, PT ;  /* 0x000000010000780c */ /* 0x001fda0003f26270 */
[----:B------:R-:W-:Y:S05]  /*2870*/  @!P1 BRA `(.L_x_30) ;  /* 0x0000000000389947 */ /* 0x000fea0003800000 */
[----:B------:R-:W-:Y:S05]  /*2880*/  @!P0 BRA `(.L_x_31) ;  /* 0x0000000000048947 */ /* 0x000fea0003800000 */
[----:B------:R-:W-:Y:S01]  /*2890*/  BPT.TRAP 0x1 ;  /* 0x000000040000795c */ /* 0x000fe20000300000 */
.L_x_31:
[----:B------:R-:W-:-:S13]  /*28a0*/  ISETP.NE.AND P0, PT, R22, RZ, PT ;  /* 0x000000ff1600720c */ /* 0x000fda0003f05270 */
[----:B------:R-:W-:-:S05]  /*28b0*/  VOTEU.ANY UP0, P0 ;  /* 0x00000000003f7886 */ /* 0x000fca0000000100 */
[----:B------:R-:W-:-:S06]  /*28c0*/  @UP0 UIADD3 UR4, UR44, UR42, URZ ;  /* 0x0000002a2c040290 */ /* 0x000fcc000fffe03f */
[----:B------:R-:W-:-:S04]  /*28d0*/  IMAD.U32 R0, RZ, RZ, UR4 ;  /* 0x00000004ff007e24 */ /* 0x000fc8000f8e00ff */
[----:B------:R-:W-:-:S05]  /*28e0*/  @P0 IMAD.SHL.U32 R0, R0, 0x8, RZ ;  /* 0x0000000800000824 */ /* 0x000fca00078e00ff */
[----:B------:R-:W-:-:S04]  /*28f0*/  @P0 LOP3.LUT R0, R0, 0x8, RZ, 0xc0, !PT ;  /* 0x0000000800000812 */ /* 0x000fc800078ec0ff */
[----:B------:R-:W-:-:S04]  /*2900*/  @P0 IADD3 R0, R6, 0x10, R0 ;  /* 0x0000001006000810 */ /* 0x000fc80007ffe000 */
[----:B------:R-:W-:-:S04]  /*2910*/  @P0 PRMT R0, R19, 0x654, R0 ;  /* 0x0000065413000816 */ /* 0x000fc80000000000 */
[----:B------:R0:W-:Y:S01]  /*2920*/  @P0 SYNCS.ARRIVE.TRANS64.RED.A1T0 RZ, [R0+URZ], RZ ;  /* 0x000000ff00ff09a7 */ /* 0x0001e2000810043f */
[----:B------:R-:W-:-:S13]  /*2930*/  ISETP.GT.U32.AND P0, PT, R18, 0x1, PT ;  /* 0x000000011200780c */ /* 0x000fda0003f04070 */
[----:B0-----:R-:W-:Y:S05]  /*2940*/  @P0 BRA `(.L_x_30) ;  /* 0x0000000000040947 */ /* 0x001fea0003800000 */
[----:B------:R-:W-:Y:S01]  /*2950*/  BPT.TRAP 0x1 ;  /* 0x000000040000795c */ /* 0x000fe20000300000 */
.L_x_30:
[----:B------:R-:W-:Y:S01]  /*2960*/  IMAD.SHL.U32 R103, R103, 0x40, RZ ;  /* 0x0000004067677824 */ /* 0x000fe200078e00ff */
[----:B------:R-:W-:Y:S01]  /*2970*/  ULDC UR6, c[0x0][0x288] ;  /* 0x0000a20000067ab9 */ /* 0x000fe20000000800 */
[----:B------:R-:W-:Y:S01]  /*2980*/  SHF.R.S32.HI R21, RZ, 0x1f, R23 ;  /* 0x0000001fff157819 */ /* 0x000fe20000011417 */
[----:B------:R-:W-:Y:S01]  /*2990*/  IMAD.SHL.U32 R3, R111, 0x100, RZ ;  /* 0x000001006f037824 */ /* 0x000fe200078e00ff */
[----:B------:R-:W-:Y:S01]  /*29a0*/  ULDC.64 UR4, c[0x0][0x5d0] ;  /* 0x0001740000047ab9 */ /* 0x000fe20000000a00 */
[----:B------:R-:W-:Y:S01]  /*29b0*/  LOP3.LUT R10, R103, 0x6, R98, 0xf8, !PT ;  /* 0x00000006670a7812 */ /* 0x000fe200078ef862 */
[----:B------:R-:W-:Y:S01]  /*29c0*/  IMAD.WIDE R110, R111, 0x100, R88 ;  /* 0x000001006f6e7825 */ /* 0x000fe200078e0258 */
[----:B------:R-:W-:Y:S01]  /*29d0*/  ISETP.GE.AND P0, PT, R103, UR6, PT ;  /* 0x0000000667007c0c */ /* 0x000fe2000bf06270 */
[----:B------:R-:W-:Y:S01]  /*29e0*/  ULDC UR6, c[0x0][0x284] ;  /* 0x0000a10000067ab9 */ /* 0x000fe20000000800 */
[----:B------:R-:W-:Y:S01]  /*29f0*/  SHF.R.S32.HI R11, RZ, 0x1f, R10 ;  /* 0x0000001fff0b7819 */ /* 0x000fe2000001140a */
[----:B------:R-:W-:Y:S01]  /*2a00*/  IMAD R0, R21, UR4, RZ ;  /* 0x0000000415007c24 */ /* 0x000fe2000f8e02ff */
[----:B------:R-:W-:-:S03]  /*2a10*/  ISETP.GE.OR P0, PT, R3, UR6, P0 ;  /* 0x0000000603007c0c */ /* 0x000fc60008706670 */
[C---:B------:R-:W-:Y:S02]  /*2a20*/  IMAD R7, R23.reuse, UR5, R0 ;  /* 0x0000000517077c24 */ /* 0x040fe4000f8e0200 */
[----:B------:R-:W-:Y:S01]  /*2a30*/  IMAD.WIDE.U32 R4, R23, UR4, R10 ;  /* 0x0000000417047c25 */ /* 0x000fe2000f8e000a */
[----:B------:R-:W-:-:S03]  /*2a40*/  ULDC.64 UR4, c[0x0][0x5c8] ;  /* 0x0001720000047ab9 */ /* 0x000fc60000000a00 */
[----:B------:R-:W-:Y:S02]  /*2a50*/  IMAD R9, R111, UR4, RZ ;  /* 0x000000046f097c24 */ /* 0x000fe4000f8e02ff */
[----:B------:R-:W-:Y:S02]  /*2a60*/  IMAD.IADD R5, R5, 0x1, R7 ;  /* 0x0000000105057824 */ /* 0x000fe400078e0207 */
[C---:B------:R-:W-:Y:S02]  /*2a70*/  IMAD R9, R110.reuse, UR5, R9 ;  /* 0x000000056e097c24 */ /* 0x040fe4000f8e0209 */
[----:B------:R-:W-:-:S04]  /*2a80*/  IMAD.WIDE.U32 R112, R110, UR4, R4 ;  /* 0x000000046e707c25 */ /* 0x000fc8000f8e0004 */
[----:B------:R-:W-:Y:S01]  /*2a90*/  IMAD.MOV.U32 R0, RZ, RZ, -0x1 ;  /* 0xffffffffff007424 */ /* 0x000fe200078e00ff */
[----:B------:R-:W-:Y:S06]  /*2aa0*/  @P0 BRA `(.L_x_32) ;  /* 0x0000004800980947 */ /* 0x000fec0003800000 */
[----:B-----5:R-:W-:Y:S01]  /*2ab0*/  FSETP.NEU.AND P1, PT, R91, RZ, PT ;  /* 0x000000ff5b00720b */ /* 0x020fe20003f2d000 */
[----:B------:R-:W-:Y:S01]  /*2ac0*/  IMAD.IADD R4, R92, 0x1, -R103 ;  /* 0x000000015c047824 */ /* 0x000fe200078e0a67 */
[----:B------:R-:W-:Y:S01]  /*2ad0*/  BSSY B0, `(.L_x_32) ;  /* 0x00004a3000007945 */ /* 0x000fe20003800000 */
[----:B------:R-:W-:Y:S02]  /*2ae0*/  IMAD.IADD R3, R102, 0x1, -R3 ;  /* 0x0000000166037824 */ /* 0x000fe400078e0a03 */
[----:B------:R-:W-:Y:S01]  /*2af0*/  IMAD.IADD R115, R113, 0x1, R9 ;  /* 0x0000000171737824 */ /* 0x000fe200078e0209 */
[----:B------:R-:W-:-:S04]  /*2b00*/  ISETP.GT.AND P6, PT, R4, RZ, PT ;  /* 0x000000ff0400720c */ /* 0x000fc80003fc4270 */
[----:B------:R-:W-:-:S03]  /*2b10*/  ISETP.GT.AND P0, PT, R3, RZ, P6 ;  /* 0x000000ff0300720c */ /* 0x000fc60003704270 */
[----:B------:R-:W-:Y:S10]  /*2b20*/  @!P1 BRA `(.L_x_33) ;  /* 0x0000003400089947 */ /* 0x000ff40003800000 */
[----:B------:R-:W0:Y:S01]  /*2b30*/  LDC.64 R14, c[0x0][0x5b8] ;  /* 0x00016e00ff0e7b82 */ /* 0x000e220000000a00 */
[----:B------:R-:W-:-:S07]  /*2b40*/  ULDC.64 UR4, c[0x0][0x5c0] ;  /* 0x0001700000047ab9 */ /* 0x000fce0000000a00 */
[----:B------:R-:W1:Y:S08]  /*2b50*/  LDC.64 R108, c[0x0][0x5b0] ;  /* 0x00016c00ff6c7b82 */ /* 0x000e700000000a00 */
[----:B------:R-:W2:Y:S01]  /*2b60*/  LDC.64 R12, c[0x0][0x5a8] ;  /* 0x00016a00ff0c7b82 */ /* 0x000ea20000000a00 */
[-C--:B0-----:R-:W-:Y:S02]  /*2b70*/  IMAD R6, R21, R14.reuse, RZ ;  /* 0x0000000e15067224 */ /* 0x081fe400078e02ff */
[----:B------:R-:W-:-:S04]  /*2b80*/  IMAD.WIDE.U32 R106, R23, R14, R10 ;  /* 0x0000000e176a7225 */ /* 0x000fc800078e000a */
[----:B------:R-:W-:Y:S02]  /*2b90*/  IMAD R103, R23, R15, R6 ;  /* 0x0000000f17677224 */ /* 0x000fe400078e0206 */
[-C--:B-1----:R-:W-:Y:S02]  /*2ba0*/  IMAD R5, R111, R108.reuse, RZ ;  /* 0x0000006c6f057224 */ /* 0x082fe400078e02ff */
[----:B------:R-:W-:Y:S02]  /*2bb0*/  IMAD.IADD R105, R107, 0x1, R103 ;  /* 0x000000016b697824 */ /* 0x000fe400078e0267 */
[----:B------:R-:W-:Y:S02]  /*2bc0*/  IMAD.MOV.U32 R104, RZ, RZ, R106 ;  /* 0x000000ffff687224 */ /* 0x000fe400078e006a */
[C---:B------:R-:W-:Y:S02]  /*2bd0*/  IMAD R113, R110.reuse, R109, R5 ;  /* 0x0000006d6e717224 */ /* 0x040fe400078e0205 */
[----:B------:R-:W-:-:S04]  /*2be0*/  IMAD.WIDE.U32 R6, R110, R108, R104 ;  /* 0x0000006c6e067225 */ /* 0x000fc800078e0068 */
[----:B------:R-:W-:Y:S01]  /*2bf0*/  IMAD.IADD R5, R7, 0x1, R113 ;  /* 0x0000000107057824 */ /* 0x000fe200078e0271 */
[----:B--2---:R-:W-:-:S04]  /*2c00*/  LEA R8, P1, R6, R12, 0x1 ;  /* 0x0000000c06087211 */ /* 0x004fc800078208ff */
[----:B------:R-:W-:-:S05]  /*2c10*/  LEA.HI.X R9, R6, R13, R5, 0x1, P1 ;  /* 0x0000000d06097211 */ /* 0x000fca00008f0c05 */
[----:B------:R0:W2:Y:S01]  /*2c20*/  @P0 LDG.E.LTC128B.U16 R5, desc[UR36][R8.64] ;  /* 0x0000002408050981 */ /* 0x0000a2000c1e1520 */
[----:B------:R-:W-:Y:S01]  /*2c30*/  ISETP.GT.AND P4, PT, R4, 0x1, PT ;  /* 0x000000010400780c */ /* 0x000fe20003f84270 */
[----:B------:R-:W-:Y:S01]  /*2c40*/  IMAD.WIDE.U32 R6, R110, R108, R10 ;  /* 0x0000006c6e067225 */ /* 0x000fe200078e000a */
[----:B------:R-:W-:Y:S02]  /*2c50*/  BSSY B1, `(.L_x_34) ;  /* 0x0000013000017945 */ /* 0x000fe40003800000 */
[----:B------:R-:W-:Y:S01]  /*2c60*/  P2R R119, PR, RZ, 0x10 ;  /* 0x00000010ff777803 */ /* 0x000fe20000000000 */
[----:B------:R-:W-:Y:S02]  /*2c70*/  IMAD.IADD R7, R113, 0x1, R7 ;  /* 0x0000000171077824 */ /* 0x000fe400078e0207 */
[----:B------:R-:W-:Y:S02]  /*2c80*/  IMAD.SHL.U32 R114, R108, 0x8, RZ ;  /* 0x000000086c727824 */ /* 0x000fe400078e00ff */
[----:B------:R-:W-:-:S04]  /*2c90*/  IMAD.WIDE.U32 R6, R23, R14, R6 ;  /* 0x0000000e17067225 */ /* 0x000fc800078e0006 */
[----:B------:R-:W-:Y:S01]  /*2ca0*/  IMAD.IADD R7, R103, 0x1, R7 ;  /* 0x0000000167077824 */ /* 0x000fe200078e0207 */
[----:B0-----:R-:W-:-:S04]  /*2cb0*/  LEA R8, P2, R6, R12, 0x1 ;  /* 0x0000000c06087211 */ /* 0x001fc800078408ff */
[----:B------:R-:W-:Y:S01]  /*2cc0*/  LEA.HI.X R9, R6, R13, R7, 0x1, P2 ;  /* 0x0000000d06097211 */ /* 0x000fe200010f0c07 */
[----:B--2---:R-:W-:-:S05]  /*2cd0*/  HADD2.F32 R20, -RZ, R5.H0_H0 ;  /* 0x20000005ff147230 */ /* 0x004fca0000004100 */
[----:B------:R-:W-:Y:S01]  /*2ce0*/  FMUL R15, R20, R91 ;  /* 0x0000005b140f7220 */ /* 0x000fe20000400000 */
[----:B------:R-:W-:-:S03]  /*2cf0*/  LEA R20, P1, R112, UR4, 0x1 ;  /* 0x0000000470147c11 */ /* 0x000fc6000f8208ff */
[----:B------:R-:W-:Y:S01]  /*2d00*/  FFMA R15, R56, R90, R15 ;  /* 0x0000005a380f7223 */ /* 0x000fe2000000000f */
[----:B------:R-:W-:Y:S02]  /*2d10*/  LEA.HI.X R21, R112, UR5, R115, 0x1, P1 ;  /* 0x0000000570157c11 */ /* 0x000fe400088f0c73 */
[----:B------:R-:W-:Y:S02]  /*2d20*/  ISETP.GT.AND P1, PT, R3, RZ, P4 ;  /* 0x000000ff0300720c */ /* 0x000fe40002724270 */
[----:B------:R-:W-:Y:S02]  /*2d30*/  F2FP.F16.F32.PACK_AB R15, RZ, R15 ;  /* 0x0000000fff0f723e */ /* 0x000fe400000000ff */
[----:B------:R-:W-:-:S03]  /*2d40*/  SHF.L.U64.HI R115, R108, 0x3, R109 ;  /* 0x000000036c737819 */ /* 0x000fc6000001026d */
[----:B------:R0:W-:Y:S06]  /*2d50*/  @P0 STG.E.U16 desc[UR36][R20.64], R15 ;  /* 0x0000000f14000986 */ /* 0x0001ec000c101524 */
[----:B------:R-:W-:Y:S05]  /*2d60*/  @!P1 BRA `(.L_x_35) ;  /* 0x0000000000049947 */ /* 0x000fea0003800000 */
[----:B------:R1:W5:Y:S02]  /*2d70*/  LDG.E.LTC128B.U16 R5, desc[UR36][R8.64+0x2] ;  /* 0x0000022408057981 */ /* 0x000364000c1e1520 */
.L_x_35:
[----:B------:R-:W-:Y:S05]  /*2d80*/  BSYNC B1 ;  /* 0x0000000000017941 */ /* 0x000fea0003800000 */
.L_x_34:
[----:B-----5:R-:W-:Y:S01]  /*2d90*/  HADD2.F32 R6, -RZ, R5.H0_H0 ;  /* 0x20000005ff067230 */ /* 0x020fe20000004100 */
[----:B------:R-:W-:Y:S01]  /*2da0*/  ISETP.GT.AND P0, PT, R3, 0x8, P6 ;  /* 0x000000080300780c */ /* 0x000fe20003704270 */
[----:B------:R-:W-:Y:S01]  /*2db0*/  IMAD.WIDE.U32 R116, R110, R108, R114 ;  /* 0x0000006c6e747225 */ /* 0x000fe200078e0072 */
[----:B0-----:R-:W-:-:S03]  /*2dc0*/  PRMT R15, R5, 0x7610, R15 ;  /* 0x00007610050f7816 */ /* 0x001fc6000000000f */
[----:B------:R-:W-:Y:S01]  /*2dd0*/  FMUL R6, R6, R91 ;  /* 0x0000005b06067220 */ /* 0x000fe20000400000 */
[----:B------:R-:W-:Y:S01]  /*2de0*/  IMAD.IADD R113, R113, 0x1, R117 ;  /* 0x0000000171717824 */ /* 0x000fe200078e0275 */
[----:B------:R-:W-:Y:S02]  /*2df0*/  IADD3 R7, P2, R106, R116, RZ ;  /* 0x000000746a077210 */ /* 0x000fe40007f5e0ff */
[----:B------:R-:W-:-:S03]  /*2e00*/  FFMA R57, R57, R90, R6 ;  /* 0x0000005a39397223 */ /* 0x000fc60000000006 */
[----:B------:R-:W-:Y:S01]  /*2e10*/  IMAD.X R56, R113, 0x1, R105, P2 ;  /* 0x0000000171387824 */ /* 0x000fe200010e0669 */
[C---:B------:R-:W-:Y:S02]  /*2e20*/  LEA R6, P2, R7.reuse, R12, 0x1 ;  /* 0x0000000c07067211 */ /* 0x040fe400078408ff */
[----:B------:R-:W-:Y:S02]  /*2e30*/  F2FP.F16.F32.PACK_AB R57, RZ, R57 ;  /* 0x00000039ff39723e */ /* 0x000fe400000000ff */
[----:B------:R-:W-:-:S03]  /*2e40*/  LEA.HI.X R7, R7, R13, R56, 0x1, P2 ;  /* 0x0000000d07077211 */ /* 0x000fc600010f0c38 */
[----:B------:R0:W-:Y:S04]  /*2e50*/  @P1 STG.E.U16 desc[UR36][R20.64+0x2], R57 ;  /* 0x0000023914001986 */ /* 0x0001e8000c101524 */
[----:B------:R-:W2:Y:S01]  /*2e60*/  @P0 LDG.E.LTC128B.U16 R15, desc[UR36][R6.64] ;  /* 0x00000024060f0981 */ /* 0x000ea2000c1e1520 */
[----:B------:R-:W-:Y:S01]  /*2e70*/  IMAD.SHL.U32 R121, R96, 0x2, RZ ;  /* 0x0000000260797824 */ /* 0x000fe200078e00ff */
[----:B------:R-:W-:Y:S01]  /*2e80*/  IADD3 R116, P1, R10, R116, RZ ;  /* 0x000000740a747210 */ /* 0x000fe20007f3e0ff */
[----:B------:R-:W-:Y:S01]  /*2e90*/  BSSY B1, `(.L_x_36) ;  /* 0x0000011000017945 */ /* 0x000fe20003800000 */
[----:B------:R-:W-:Y:S02]  /*2ea0*/  SHF.L.U64.HI R123, R96, 0x1, R95 ;  /* 0x00000001607b7819 */ /* 0x000fe4000001025f */
[----:B------:R-:W-:Y:S01]  /*2eb0*/  IADD3 R112, P2, R121, R20, RZ ;  /* 0x0000001479707210 */ /* 0x000fe20007f5e0ff */
[----:B------:R-:W-:Y:S01]  /*2ec0*/  IMAD.X R117, R11, 0x1, R113, P1 ;  /* 0x000000010b757824 */ /* 0x000fe200008e0671 */
[----:B------:R-:W-:-:S03]  /*2ed0*/  ISETP.GT.AND P1, PT, R3, 0x8, P4 ;  /* 0x000000080300780c */ /* 0x000fc60002724270 */
[----:B------:R-:W-:Y:S02]  /*2ee0*/  IMAD.X R113, R123, 0x1, R21, P2 ;  /* 0x000000017b717824 */ /* 0x000fe400010e0615 */
[----:B------:R-:W-:-:S04]  /*2ef0*/  IMAD.WIDE.U32 R116, R23, R14, R116 ;  /* 0x0000000e17747225 */ /* 0x000fc800078e0074 */
[----:B0-----:R-:W-:Y:S02]  /*2f00*/  IMAD.IADD R57, R103, 0x1, R117 ;  /* 0x0000000167397824 */ /* 0x001fe400078e0275 */
[----:B--2---:R-:W-:-:S05]  /*2f10*/  HADD2.F32 R56, -RZ, R15.H0_H0 ;  /* 0x2000000fff387230 */ /* 0x004fca0000004100 */
[----:B------:R-:W-:Y:S01]  /*2f20*/  FMUL R5, R56, R91 ;  /* 0x0000005b38057220 */ /* 0x000fe20000400000 */
[----:B------:R-:W-:-:S03]  /*2f30*/  LEA R56, P3, R116, R12, 0x1 ;  /* 0x0000000c74387211 */ /* 0x000fc600078608ff */
[----:B------:R-:W-:Y:S01]  /*2f40*/  FFMA R5, R58, R90, R5 ;  /* 0x0000005a3a057223 */ /* 0x000fe20000000005 */
[----:B------:R-:W-:-:S04]  /*2f50*/  LEA.HI.X R57, R116, R13, R57, 0x1, P3 ;  /* 0x0000000d74397211 */ /* 0x000fc800018f0c39 */
[----:B------:R-:W-:-:S05]  /*2f60*/  F2FP.F16.F32.PACK_AB R5, RZ, R5 ;  /* 0x00000005ff05723e */ /* 0x000fca00000000ff */
[----:B------:R0:W-:Y:S01]  /*2f70*/  @P0 STG.E.U16 desc[UR36][R112.64], R5 ;  /* 0x0000000570000986 */ /* 0x0001e2000c101524 */
[----:B------:R-:W-:Y:S05]  /*2f80*/  @!P1 BRA `(.L_x_37) ;  /* 0x0000000000049947 */ /* 0x000fea0003800000 */
[----:B------:R2:W5:Y:S02]  /*2f90*/  LDG.E.LTC128B.U16 R15, desc[UR36][R56.64+0x2] ;  /* 0x00000224380f7981 */ /* 0x000564000c1e1520 */
.L_x_37:
[----:B------:R-:W-:Y:S05]  /*2fa0*/  BSYNC B1 ;  /* 0x0000000000017941 */ /* 0x000fea0003800000 */
.L_x_36:
[----:B-----5:R-:W-:Y:S01]  /*2fb0*/  HADD2.F32 R6, -RZ, R15.H0_H0 ;  /* 0x2000000fff067230 */ /* 0x020fe20000004100 */
[----:B------:R-:W-:Y:S01]  /*2fc0*/  ISETP.GT.AND P4, PT, R4, 0x8, PT ;  /* 0x000000080400780c */ /* 0x000fe20003f84270 */
[----:B------:R-:W-:Y:S01]  /*2fd0*/  IMAD.MOV.U32 R58, RZ, RZ, R112 ;  /* 0x000000ffff3a7224 */ /* 0x000fe200078e0070 */
[----:B------:R-:W-:Y:S01]  /*2fe0*/  BSSY B1, `(.L_x_38) ;  /* 0x000000b000017945 */ /* 0x000fe20003800000 */
[----:B------:R-:W-:Y:S01]  /*2ff0*/  PRMT R116, R15, 0x7610, R116 ;  /* 0x000076100f747816 */ /* 0x000fe20000000074 */
[----:B------:R-:W-:Y:S01]  /*3000*/  FMUL R6, R6, R91 ;  /* 0x0000005b06067220 */ /* 0x000fe20000400000 */
[----:B------:R-:W-:Y:S02]  /*3010*/  ISETP.GT.AND P0, PT, R3, RZ, P4 ;  /* 0x000000ff0300720c */ /* 0x000fe40002704270 */
[----:B------:R-:W-:Y:S01]  /*3020*/  P2R R117, PR, RZ, 0x10 ;  /* 0x00000010ff757803 */ /* 0x000fe20000000000 */
[----:B------:R-:W-:Y:S01]  /*3030*/  FFMA R6, R59, R90, R6 ;  /* 0x0000005a3b067223 */ /* 0x000fe20000000006 */
[----:B------:R-:W-:-:S04]  /*3040*/  IMAD.MOV.U32 R59, RZ, RZ, R113 ;  /* 0x000000ffff3b7224 */ /* 0x000fc800078e0071 */
[----:B------:R-:W-:-:S05]  /*3050*/  F2FP.F16.F32.PACK_AB R6, RZ, R6 ;  /* 0x00000006ff06723e */ /* 0x000fca00000000ff */
[----:B------:R3:W-:Y:S01]  /*3060*/  @P1 STG.E.U16 desc[UR36][R58.64+0x2], R6 ;  /* 0x000002063a001986 */ /* 0x0007e2000c101524 */
[----:B------:R-:W-:Y:S05]  /*3070*/  @!P0 BRA `(.L_x_39) ;  /* 0x0000000000048947 */ /* 0x000fea0003800000 */
[----:B------:R4:W5:Y:S02]  /*3080*/  LDG.E.LTC128B.U16 R116, desc[UR36][R8.64+0x10] ;  /* 0x0000102408747981 */ /* 0x000964000c1e1520 */
.L_x_39:
[----:B------:R-:W-:Y:S05]  /*3090*/  BSYNC B1 ;  /* 0x0000000000017941 */ /* 0x000fea0003800000 */
.L_x_38:
[----:B---3-5:R-:W-:Y:S01]  /*30a0*/  HADD2.F32 R6, -RZ, R116.H0_H0 ;  /* 0x20000074ff067230 */ /* 0x028fe20000004100 */
[C---:B0-----:R-:W-:Y:S01]  /*30b0*/  SHF.L.U64.HI R5, R97.reuse, 0x1, R94 ;  /* 0x0000000161057819 */ /* 0x041fe2000001025e */
[----:B------:R-:W-:Y:S01]  /*30c0*/  IMAD.SHL.U32 R15, R97, 0x2, RZ ;  /* 0x00000002610f7824 */ /* 0x000fe200078e00ff */
[----:B------:R-:W-:Y:S01]  /*30d0*/  ISETP.GT.AND P3, PT, R4, 0x9, PT ;  /* 0x000000090400780c */ /* 0x000fe20003f64270 */
[----:B------:R-:W-:Y:S01]  /*30e0*/  BSSY B1, `(.L_x_40) ;  /* 0x000000b000017945 */ /* 0x000fe20003800000 */
[----:B------:R-:W-:Y:S02]  /*30f0*/  FMUL R7, R6, R91 ;  /* 0x0000005b06077220 */ /* 0x000fe40000400000 */
[----:B------:R-:W-:Y:S02]  /*3100*/  IADD3 R6, P1, P2, R15, R20, R121 ;  /* 0x000000140f067210 */ /* 0x000fe40007a3e079 */
[----:B------:R-:W-:Y:S01]  /*3110*/  FFMA R60, R60, R90, R7 ;  /* 0x0000005a3c3c7223 */ /* 0x000fe20000000007 */
[----:B------:R-:W-:-:S02]  /*3120*/  P2R R120, PR, RZ, 0x8 ;  /* 0x00000008ff787803 */ /* 0x000fc40000000000 */
[----:B------:R-:W-:Y:S02]  /*3130*/  IADD3.X R7, R5, R21, R123, P1, P2 ;  /* 0x0000001505077210 */ /* 0x000fe40000fe447b */
[----:B------:R-:W-:Y:S02]  /*3140*/  F2FP.F16.F32.PACK_AB R60, RZ, R60 ;  /* 0x0000003cff3c723e */ /* 0x000fe400000000ff */
[----:B------:R-:W-:-:S03]  /*3150*/  ISETP.GT.AND P1, PT, R3, RZ, P3 ;  /* 0x000000ff0300720c */ /* 0x000fc60001f24270 */
[----:B------:R0:W-:Y:S10]  /*3160*/  @P0 STG.E.U16 desc[UR36][R20.64+0x10], R60 ;  /* 0x0000103c14000986 */ /* 0x0001f4000c101524 */
[----:B------:R-:W-:Y:S05]  /*3170*/  @!P1 BRA `(.L_x_41) ;  /* 0x0000000000049947 */ /* 0x000fea0003800000 */
[----:B------:R3:W5:Y:S02]  /*3180*/  LDG.E.LTC128B.U16 R116, desc[UR36][R8.64+0x12] ;  /* 0x0000122408747981 */ /* 0x000764000c1e1520 */
.L_x_41:
[----:B------:R-:W-:Y:S05]  /*3190*/  BSYNC B1 ;  /* 0x0000000000017941 */ /* 0x000fea0003800000 */
.L_x_40:
[----:B0----5:R-:W-:Y:S01]  /*31a0*/  HADD2.F32 R60, -RZ, R116.H0_H0 ;  /* 0x20000074ff3c7230 */ /* 0x021fe20000004100 */
[----:B------:R-:W-:Y:S01]  /*31b0*/  ISETP.GT.AND P0, PT, R3, 0x8, P4 ;  /* 0x000000080300780c */ /* 0x000fe20002704270 */
[----:B------:R-:W-:Y:S03]  /*31c0*/  BSSY B1, `(.L_x_42) ;  /* 0x0000007000017945 */ /* 0x000fe60003800000 */
[----:B------:R-:W-:-:S04]  /*31d0*/  FMUL R60, R60, R91 ;  /* 0x0000005b3c3c7220 */ /* 0x000fc80000400000 */
[----:B------:R-:W-:-:S05]  /*31e0*/  FFMA R60, R61, R90, R60 ;  /* 0x0000005a3d3c7223 */ /* 0x000fca000000003c */
[----:B------:R-:W-:-:S05]  /*31f0*/  F2FP.F16.F32.PACK_AB R60, RZ, R60 ;  /* 0x0000003cff3c723e */ /* 0x000fca00000000ff */
[----:B------:R0:W-:Y:S01]  /*3200*/  @P1 STG.E.U16 desc[UR36][R20.64+0x12], R60 ;  /* 0x0000123c14001986 */ /* 0x0001e2000c101524 */
[----:B------:R-:W-:Y:S05]  /*3210*/  @!P0 BRA `(.L_x_43) ;  /* 0x0000000000048947 */ /* 0x000fea0003800000 */
[----:B------:R0:W5:Y:S02]  /*3220*/  LDG.E.LTC128B.U16 R116, desc[UR36][R56.64+0x10] ;  /* 0x0000102438747981 */ /* 0x000164000c1e1520 */
.L_x_43:
[----:B------:R-:W-:Y:S05]  /*3230*/  BSYNC B1 ;  /* 0x0000000000017941 */ /* 0x000fea0003800000 */
.L_x_42:
        /* <DEDUP_REMOVED lines=9> */
.L_x_45:
[----:B------:R-:W-:Y:S05]  /*32d0*/  BSYNC B1 ;  /* 0x0000000000017941 */ /* 0x000fea0003800000 */
.L_x_44:
[----:B-----5:R-:W-:Y:S01]  /*32e0*/  HADD2.F32 R60, -RZ, R116.H0_H0 ;  /* 0x20000074ff3c7230 */ /* 0x020fe20000004100 */
[----:B------:R-:W-:Y:S01]  /*32f0*/  IADD3 R123, P0, R110, 0x80, RZ ;  /* 0x000000806e7b7810 */ /* 0x000fe20007f1e0ff */
[----:B------:R-:W-:Y:S01]  /*3300*/  BSSY B1, `(.L_x_46) ;  /* 0x000000b000017945 */ /* 0x000fe20003800000 */
[----:B------:R-:W-:Y:S02]  /*3310*/  ISETP.GT.AND P2, PT, R4, 0x10, PT ;  /* 0x000000100400780c */ /* 0x000fe40003f44270 */
[----:B------:R-:W-:Y:S01]  /*3320*/  FMUL R60, R60, R91 ;  /* 0x0000005b3c3c7220 */ /* 0x000fe20000400000 */
[----:B------:R-:W-:Y:S01]  /*3330*/  IMAD.X R111, RZ, RZ, R111, P0 ;  /* 0x000000ffff6f7224 */ /* 0x000fe200000e066f */
[----:B------:R-:W-:Y:S02]  /*3340*/  ISETP.GT.AND P0, PT, R3, RZ, P2 ;  /* 0x000000ff0300720c */ /* 0x000fe40001704270 */
[----:B------:R-:W-:Y:S01]  /*3350*/  FFMA R60, R63, R90, R60 ;  /* 0x0000005a3f3c7223 */ /* 0x000fe2000000003c */
[----:B------:R-:W-:-:S04]  /*3360*/  P2R R121, PR, RZ, 0x4 ;  /* 0x00000004ff797803 */ /* 0x000fc80000000000 */
[----:B------:R-:W-:-:S05]  /*3370*/  F2FP.F16.F32.PACK_AB R60, RZ, R60 ;  /* 0x0000003cff3c723e */ /* 0x000fca00000000ff */
[----:B------:R0:W-:Y:S01]  /*3380*/  @P1 STG.E.U16 desc[UR36][R58.64+0x12], R60 ;  /* 0x0000123c3a001986 */ /* 0x0001e2000c101524 */
[----:B------:R-:W-:Y:S05]  /*3390*/  @!P0 BRA `(.L_x_47) ;  /* 0x0000000000048947 */ /* 0x000fea0003800000 */
[----:B------:R0:W5:Y:S02]  /*33a0*/  LDG.E.LTC128B.U16 R116, desc[UR36][R8.64+0x20] ;  /* 0x0000202408747981 */ /* 0x000164000c1e1520 */
.L_x_47:
[----:B------:R-:W-:Y:S05]  /*33b0*/  BSYNC B1 ;  /* 0x0000000000017941 */ /* 0x000fea0003800000 */
.L_x_46:
[----:B0----5:R-:W-:Y:S01]  /*33c0*/  HADD2.F32 R60, -RZ, R116.H0_H0 ;  /* 0x20000074ff3c7230 */ /* 0x021fe20000004100 */
[----:B------:R-:W-:Y:S01]  /*33d0*/  ISETP.GT.AND P1, PT, R4, 0x11, PT ;  /* 0x000000110400780c */ /* 0x000fe20003f24270 */
[-C--:B------:R-:W-:Y:S01]  /*33e0*/  IMAD.WIDE.U32 R62, R123, R108.reuse, R10 ;  /* 0x0000006c7b3e7225 */ /* 0x080fe200078e000a */
[----:B------:R-:W-:Y:S03]  /*33f0*/  BSSY B1, `(.L_x_48) ;  /* 0x0000021000017945 */ /* 0x000fe60003800000 */
[----:B------:R-:W-:Y:S01]  /*3400*/  FMUL R61, R60, R91 ;  /* 0x0000005b3c3d7220 */ /* 0x000fe20000400000 */
[----:B------:R-:W-:-:S03]  /*3410*/  IMAD R60, R111, R108, RZ ;  /* 0x0000006c6f3c7224 */ /* 0x000fc600078e02ff */
[----:B------:R-:W-:Y:S01]  /*3420*/  FFMA R61, R64, R90, R61 ;  /* 0x0000005a403d7223 */ /* 0x000fe2000000003d */
[----:B------:R-:W-:-:S04]  /*3430*/  IMAD R107, R123, R109, R60 ;  /* 0x0000006d7b6b7224 */ /* 0x000fc800078e023c */
[----:B------:R-:W-:Y:S01]  /*3440*/  F2FP.F16.F32.PACK_AB R61, RZ, R61 ;  /* 0x0000003dff3d723e */ /* 0x000fe200000000ff */
[----:B------:R-:W-:-:S03]  /*3450*/  IMAD.IADD R63, R107, 0x1, R63 ;  /* 0x000000016b3f7824 */ /* 0x000fc600078e023f */
[----:B------:R-:W-:Y:S01]  /*3460*/  PRMT R64, R61, 0x7610, R64 ;  /* 0x000076103d407816 */ /* 0x000fe20000000040 */
[----:B------:R-:W-:-:S04]  /*3470*/  IMAD.WIDE.U32 R60, R123, R108, R104 ;  /* 0x0000006c7b3c7225 */ /* 0x000fc800078e0068 */
[----:B------:R0:W-:Y:S01]  /*3480*/  @P0 STG.E.U16 desc[UR36][R20.64+0x20], R64 ;  /* 0x0000204014000986 */ /* 0x0001e2000c101524 */
[----:B------:R-:W-:Y:S01]  /*3490*/  IMAD.WIDE.U32 R110, R23, R14, R62 ;  /* 0x0000000e176e7225 */ /* 0x000fe200078e003e */
[----:B------:R-:W-:-:S03]  /*34a0*/  LEA R62, P0, R60, R12, 0x1 ;  /* 0x0000000c3c3e7211 */ /* 0x000fc600078008ff */
[----:B------:R-:W-:Y:S02]  /*34b0*/  IMAD.IADD R61, R61, 0x1, R107 ;  /* 0x000000013d3d7824 */ /* 0x000fe400078e026b */
[----:B------:R-:W-:-:S03]  /*34c0*/  IMAD.WIDE.U32 R108, R123, R108, R114 ;  /* 0x0000006c7b6c7225 */ /* 0x000fc600078e0072 */
[----:B------:R-:W-:Y:S01]  /*34d0*/  LEA.HI.X R63, R60, R13, R61, 0x1, P0 ;  /* 0x0000000d3c3f7211 */ /* 0x000fe200000f0c3d */
[----:B------:R-:W-:Y:S01]  /*34e0*/  IMAD.IADD R61, R103, 0x1, R111 ;  /* 0x00000001673d7824 */ /* 0x000fe200078e026f */
[----:B------:R-:W-:Y:S01]  /*34f0*/  LEA R60, P0, R110, R12, 0x1 ;  /* 0x0000000c6e3c7211 */ /* 0x000fe200078008ff */
[----:B------:R-:W-:-:S03]  /*3500*/  IMAD.IADD R107, R107, 0x1, R109 ;  /* 0x000000016b6b7824 */ /* 0x000fc600078e026d */
[----:B------:R-:W-:Y:S02]  /*3510*/  LEA.HI.X R61, R110, R13, R61, 0x1, P0 ;  /* 0x0000000d6e3d7211 */ /* 0x000fe400000f0c3d */
[----:B------:R-:W-:-:S05]  /*3520*/  IADD3 R106, P0, R106, R108, RZ ;  /* 0x0000006c6a6a7210 */ /* 0x000fca0007f1e0ff */
[----:B0-----:R-:W-:Y:S01]  /*3530*/  IMAD.X R64, R107, 0x1, R105, P0 ;  /* 0x000000016b407824 */ /* 0x001fe200000e0669 */
[----:B------:R-:W-:-:S05]  /*3540*/  IADD3 R104, P0, R10, R108, RZ ;  /* 0x0000006c0a687210 */ /* 0x000fca0007f1e0ff */
[----:B------:R-:W-:Y:S01]  /*3550*/  IMAD.X R105, R11, 0x1, R107, P0 ;  /* 0x000000010b697824 */ /* 0x000fe200000e066b */
[----:B------:R-:W-:Y:S01]  /*3560*/  LEA R10, P0, R106, R12, 0x1 ;  /* 0x0000000c6a0a7211 */ /* 0x000fe200078008ff */
[----:B------:R-:W-:-:S03]  /*3570*/  IMAD.WIDE.U32 R104, R23, R14, R104 ;  /* 0x0000000e17687225 */ /* 0x000fc600078e0068 */
[----:B------:R-:W-:Y:S01]  /*3580*/  LEA.HI.X R11, R106, R13, R64, 0x1, P0 ;  /* 0x0000000d6a0b7211 */ /* 0x000fe200000f0c40 */
[----:B------:R-:W-:Y:S01]  /*3590*/  IMAD.IADD R103, R103, 0x1, R105 ;  /* 0x0000000167677824 */ /* 0x000fe200078e0269 */
[----:B------:R-:W-:-:S04]  /*35a0*/  LEA R12, P0, R104, R12, 0x1 ;  /* 0x0000000c680c7211 */ /* 0x000fc800078008ff */
[----:B------:R-:W-:Y:S02]  /*35b0*/  LEA.HI.X R13, R104, R13, R103, 0x1, P0 ;  /* 0x0000000d680d7211 */ /* 0x000fe400000f0c67 */
[----:B------:R-:W-:Y:S02]  /*35c0*/  ISETP.GT.AND P0, PT, R3, RZ, P1 ;  /* 0x000000ff0300720c */ /* 0x000fe40000f04270 */
[----:B------:R-:W-:-:S11]  /*35d0*/  P2R R103, PR, RZ, 0x2 ;  /* 0x00000002ff677803 */ /* 0x000fd60000000000 */
[----:B------:R-:W-:Y:S05]  /*35e0*/  @!P0 BRA `(.L_x_49) ;  /* 0x0000000000048947 */ /* 0x000fea0003800000 */
[----:B------:R0:W5:Y:S02]  /*35f0*/  LDG.E.LTC128B.U16 R116, desc[UR36][R8.64+0x22] ;  /* 0x0000222408747981 */ /* 0x000164000c1e1520 */
.L_x_49:
[----:B------:R-:W-:Y:S05]  /*3600*/  BSYNC B1 ;  /* 0x0000000000017941 */ /* 0x000fea0003800000 */
.L_x_48:
[----:B-----5:R-:W-:Y:S01]  /*3610*/  HADD2.F32 R14, -RZ, R116.H0_H0 ;  /* 0x20000074ff0e7230 */ /* 0x020fe20000004100 */
[----:B------:R-:W-:Y:S04]  /*3620*/  BSSY B1, `(.L_x_50) ;  /* 0x0000008000017945 */ /* 0x000fe80003800000 */
[----:B------:R-:W-:-:S04]  /*3630*/  FMUL R14, R14, R91 ;  /* 0x0000005b0e0e7220 */ /* 0x000fc80000400000 */
[----:B------:R-:W-:-:S05]  /*3640*/  FFMA R14, R65, R90, R14 ;  /* 0x0000005a410e7223 */ /* 0x000fca000000000e */
[----:B------:R-:W-:-:S05]  /*3650*/  F2FP.F16.F32.PACK_AB R14, RZ, R14 ;  /* 0x0000000eff0e723e */ /* 0x000fca00000000ff */
[----:B------:R0:W-:Y:S01]  /*3660*/  @P0 STG.E.U16 desc[UR36][R20.64+0x22], R14 ;  /* 0x0000220e14000986 */ /* 0x0001e2000c101524 */
[----:B------:R-:W-:-:S13]  /*3670*/  ISETP.GT.AND P0, PT, R3, 0x8, P2 ;  /* 0x000000080300780c */ /* 0x000fda0001704270 */
[----:B0-----:R-:W-:Y:S05]  /*3680*/  @!P0 BRA `(.L_x_51) ;  /* 0x0000000000048947 */ /* 0x001fea0003800000 */
[----:B------:R0:W5:Y:S02]  /*3690*/  LDG.E.LTC128B.U16 R116, desc[UR36][R56.64+0x20] ;  /* 0x0000202438747981 */ /* 0x000164000c1e1520 */
.L_x_51:
[----:B------:R-:W-:Y:S05]  /*36a0*/  BSYNC B1 ;  /* 0x0000000000017941 */ /* 0x000fea0003800000 */
.L_x_50:
        /* <DEDUP_REMOVED lines=9> */
.L_x_53:
[----:B------:R-:W-:Y:S05]  /*3740*/  BSYNC B1 ;  /* 0x0000000000017941 */ /* 0x000fea0003800000 */
.L_x_52:
[----:B-----5:R-:W-:Y:S01]  /*3750*/  HADD2.F32 R14, -RZ, R116.H0_H0 ;  /* 0x20000074ff0e7230 */ /* 0x020fe20000004100 */
[----:B------:R-:W-:Y:S01]  /*3760*/  ISETP.GT.AND P2, PT, R4, 0x18, PT ;  /* 0x000000180400780c */ /* 0x000fe20003f44270 */
[----:B------:R-:W-:Y:S03]  /*3770*/  BSSY B1, `(.L_x_54) ;  /* 0x0000009000017945 */ /* 0x000fe60003800000 */
[----:B------:R-:W-:Y:S01]  /*3780*/  FMUL R14, R14, R91 ;  /* 0x0000005b0e0e7220 */ /* 0x000fe20000400000 */
[----:B------:R-:W-:-:S03]  /*3790*/  P2R R104, PR, RZ, 0x4 ;  /* 0x00000004ff687803 */ /* 0x000fc60000000000 */
[----:B------:R-:W-:-:S05]  /*37a0*/  FFMA R14, R67, R90, R14 ;  /* 0x0000005a430e7223 */ /* 0x000fca000000000e */
[----:B------:R-:W-:-:S05]  /*37b0*/  F2FP.F16.F32.PACK_AB R14, RZ, R14 ;  /* 0x0000000eff0e723e */ /* 0x000fca00000000ff */
[----:B------:R0:W-:Y:S01]  /*37c0*/  @P0 STG.E.U16 desc[UR36][R58.64+0x22], R14 ;  /* 0x0000220e3a000986 */ /* 0x0001e2000c101524 */
[----:B------:R-:W-:-:S13]  /*37d0*/  ISETP.GT.AND P0, PT, R3, RZ, P2 ;  /* 0x000000ff0300720c */ /* 0x000fda0001704270 */
[----:B0-----:R-:W-:Y:S05]  /*37e0*/  @!P0 BRA `(.L_x_55) ;  /* 0x0000000000048947 */ /* 0x001fea0003800000 */
[----:B------:R0:W5:Y:S02]  /*37f0*/  LDG.E.LTC128B.U16 R116, desc[UR36][R8.64+0x30] ;  /* 0x0000302408747981 */ /* 0x000164000c1e1520 */
.L_x_55:
[----:B------:R-:W-:Y:S05]  /*3800*/  BSYNC B1 ;  /* 0x0000000000017941 */ /* 0x000fea0003800000 */
.L_x_54:
[----:B-----5:R-:W-:Y:S01]  /*3810*/  HADD2.F32 R14, -RZ, R116.H0_H0 ;  /* 0x20000074ff0e7230 */ /* 0x020fe20000004100 */
[----:B------:R-:W-:Y:S01]  /*3820*/  ISETP.GT.AND P1, PT, R4, 0x19, PT ;  /* 0x000000190400780c */ /* 0x000fe20003f24270 */
[----:B------:R-:W-:Y:S03]  /*3830*/  BSSY B1, `(.L_x_56) ;  /* 0x0000009000017945 */ /* 0x000fe60003800000 */
[----:B------:R-:W-:-:S04]  /*3840*/  FMUL R23, R14, R91 ;  /* 0x0000005b0e177220 */ /* 0x000fc80000400000 */
[----:B------:R-:W-:Y:S01]  /*3850*/  FFMA R23, R68, R90, R23 ;  /* 0x0000005a44177223 */ /* 0x000fe20000000017 */
[----:B------:R-:W-:-:S04]  /*3860*/  P2R R68, PR, RZ, 0x2 ;  /* 0x00000002ff447803 */ /* 0x000fc80000000000 */
[----:B------:R-:W-:-:S05]  /*3870*/  F2FP.F16.F32.PACK_AB R23, RZ, R23 ;  /* 0x00000017ff17723e */ /* 0x000fca00000000ff */
[----:B------:R0:W-:Y:S01]  /*3880*/  @P0 STG.E.U16 desc[UR36][R20.64+0x30], R23 ;  /* 0x0000301714000986 */ /* 0x0001e2000c101524 */
[----:B------:R-:W-:-:S13]  /*3890*/  ISETP.GT.AND P0, PT, R3, RZ, P1 ;  /* 0x000000ff0300720c */ /* 0x000fda0000f04270 */
[----:B0-----:R-:W-:Y:S05]  /*38a0*/  @!P0 BRA `(.L_x_57) ;  /* 0x0000000000048947 */ /* 0x001fea0003800000 */
[----:B------:R0:W5:Y:S02]  /*38b0*/  LDG.E.LTC128B.U16 R116, desc[UR36][R8.64+0x32] ;  /* 0x0000322408747981 */ /* 0x000164000c1e1520 */
.L_x_57:
[----:B------:R-:W-:Y:S05]  /*38c0*/  BSYNC B1 ;  /* 0x0000000000017941 */ /* 0x000fea0003800000 */
.L_x_56:
        /* <DEDUP_REMOVED lines=9> */
.L_x_59:
[----:B------:R-:W-:Y:S05]  /*3960*/  BSYNC B1 ;  /* 0x0000000000017941 */ /* 0x000fea0003800000 */
.L_x_58:
        /* <DEDUP_REMOVED lines=9> */
.L_x_61:
[----:B------:R-:W-:Y:S05]  /*3a00*/  BSYNC B1 ;  /* 0x0000000000017941 */ /* 0x000fea0003800000 */
.L_x_60:
        /* <DEDUP_REMOVED lines=11> */
.L_x_63:
[----:B------:R-:W-:Y:S05]  /*3ac0*/  BSYNC B1 ;  /* 0x0000000000017941 */ /* 0x000fea0003800000 */
.L_x_62:
        /* <DEDUP_REMOVED lines=11> */
.L_x_65:
[----:B------:R-:W-:Y:S05]  /*3b80*/  BSYNC B1 ;  /* 0x0000000000017941 */ /* 0x000fea0003800000 */
.L_x_64:
        /* <DEDUP_REMOVED lines=9> */
.L_x_67:
[----:B------:R-:W-:Y:S05]  /*3c20*/  BSYNC B1 ;  /* 0x0000000000017941 */ /* 0x000fea0003800000 */
.L_x_66:
        /* <DEDUP_REMOVED lines=9> */
.L_x_69:
[----:B------:R-:W-:Y:S05]  /*3cc0*/  BSYNC B1 ;  /* 0x0000000000017941 */ /* 0x000fea0003800000 */
.L_x_68:
        /* <DEDUP_REMOVED lines=11> */
.L_x_71:
[----:B------:R-:W-:Y:S05]  /*3d80*/  BSYNC B1 ;  /* 0x0000000000017941 */ /* 0x000fea0003800000 */
.L_x_70:
        /* <DEDUP_REMOVED lines=11> */
.L_x_73:
[----:B------:R-:W-:Y:S05]  /*3e40*/  BSYNC B1 ;  /* 0x0000000000017941 */ /* 0x000fea0003800000 */
.L_x_72:
        /* <DEDUP_REMOVED lines=9> */
.L_x_75:
[----:B------:R-:W-:Y:S05]  /*3ee0*/  BSYNC B1 ;  /* 0x0000000000017941 */ /* 0x000fea0003800000 */
.L_x_74:
        /* <DEDUP_REMOVED lines=9> */
.L_x_77:
[----:B------:R-:W-:Y:S05]  /*3f80*/  BSYNC B1 ;  /* 0x0000000000017941 */ /* 0x000fea0003800000 */
.L_x_76:
[----:B-----5:R-:W-:Y:S01]  /*3f90*/  HADD2.F32 R14, -RZ, R116.H0_H0 ;  /* 0x20000074ff0e7230 */ /* 0x020fe20000004100 */
[----:B------:R-:W-:Y:S01]  /*3fa0*/  ISETP.GT.AND P3, PT, R4, 0x30, PT ;  /* 0x000000300400780c */ /* 0x000fe20003f64270 */
[----:B------:R-:W-:Y:S03]  /*3fb0*/  BSSY B1, `(.L_x_78) ;  /* 0x0000008000017945 */ /* 0x000fe60003800000 */
[----:B------:R-:W-:-:S04]  /*3fc0*/  FMUL R14, R14, R91 ;  /* 0x0000005b0e0e7220 */ /* 0x000fc80000400000 */
[----:B------:R-:W-:-:S05]  /*3fd0*/  FFMA R14, R79, R90, R14 ;  /* 0x0000005a4f0e7223 */ /* 0x000fca000000000e */
[----:B------:R-:W-:-:S05]  /*3fe0*/  F2FP.F16.F32.PACK_AB R14, RZ, R14 ;  /* 0x0000000eff0e723e */ /* 0x000fca00000000ff */
[----:B------:R0:W-:Y:S01]  /*3ff0*/  @P0 STG.E.U16 desc[UR36][R58.64+0x52], R14 ;  /* 0x0000520e3a000986 */ /* 0x0001e2000c101524 */
[----:B------:R-:W-:-:S13]  /*4000*/  ISETP.GT.AND P0, PT, R3, RZ, P3 ;  /* 0x000000ff0300720c */ /* 0x000fda0001f04270 */
[----:B0-----:R-:W-:Y:S05]  /*4010*/  @!P0 BRA `(.L_x_79) ;  /* 0x0000000000048947 */ /* 0x001fea0003800000 */
[----:B------:R0:W5:Y:S02]  /*4020*/  LDG.E.LTC128B.U16 R116, desc[UR36][R8.64+0x60] ;  /* 0x0000602408747981 */ /* 0x000164000c1e1520 */
.L_x_79:
[----:B------:R-:W-:Y:S05]  /*4030*/  BSYNC B1 ;  /* 0x0000000000017941 */ /* 0x000fea0003800000 */
.L_x_78:
        /* <DEDUP_REMOVED lines=10> */
.L_x_81:
[----:B------:R-:W-:Y:S05]  /*40e0*/  BSYNC B1 ;  /* 0x0000000000017941 */ /* 0x000fea0003800000 */
.L_x_80:
        /* <DEDUP_REMOVED lines=9> */
.L_x_83:
[----:B------:R-:W-:Y:S05]  /*4180*/  BSYNC B1 ;  /* 0x0000000000017941 */ /* 0x000fea0003800000 */
.L_x_82:
        /* <DEDUP_REMOVED lines=9> */
.L_x_85:
[----:B------:R-:W-:Y:S05]  /*4220*/  BSYNC B1 ;  /* 0x0000000000017941 */ /* 0x000fea0003800000 */
.L_x_84:
        /* <DEDUP_REMOVED lines=10> */
.L_x_87:
[----:B------:R-:W-:Y:S05]  /*42d0*/  BSYNC B1 ;  /* 0x0000000000017941 */ /* 0x000fea0003800000 */
.L_x_86:
[----:B-----5:R-:W-:Y:S01]  /*42e0*/  HADD2.F32 R14, -RZ, R116.H0_H0 ;  /* 0x20000074ff0e7230 */ /* 0x020fe20000004100 */
[----:B------:R-:W-:Y:S04]  /*42f0*/  BSSY B1, `(.L_x_88) ;  /* 0x000000f000017945 */ /* 0x000fe80003800000 */
[----:B------:R-:W-:-:S04]  /*4300*/  FMUL R23, R14, R91 ;  /* 0x0000005b0e177220 */ /* 0x000fc80000400000 */
[----:B------:R-:W-:-:S05]  /*4310*/  FFMA R23, R84, R90, R23 ;  /* 0x0000005a54177223 */ /* 0x000fca0000000017 */
[----:B------:R-:W-:-:S05]  /*4320*/  F2FP.F16.F32.PACK_AB R23, RZ, R23 ;  /* 0x00000017ff17723e */ /* 0x000fca00000000ff */
[----:B------:R0:W-:Y:S01]  /*4330*/  @P0 STG.E.U16 desc[UR36][R20.64+0x70], R23 ;  /* 0x0000701714000986 */ /* 0x0001e2000c101524 */
[----:B------:R-:W-:-:S05]  /*4340*/  IADD3 R64, P0, R15, R112, RZ ;  /* 0x000000700f407210 */ /* 0x000fca0007f1e0ff */
[----:B------:R-:W-:Y:S01]  /*4350*/  IMAD.X R65, R5, 0x1, R113, P0 ;  /* 0x0000000105417824 */ /* 0x000fe200000e0671 */
[----:B------:R-:W-:-:S05]  /*4360*/  IADD3 R66, P0, R15, R112, RZ ;  /* 0x000000700f427210 */ /* 0x000fca0007f1e0ff */
[----:B------:R-:W-:Y:S01]  /*4370*/  IMAD.X R67, R5, 0x1, R113, P0 ;  /* 0x0000000105437824 */ /* 0x000fe200000e0671 */
[----:B------:R-:W-:-:S05]  /*4380*/  IADD3 R14, P0, R15, R20, RZ ;  /* 0x000000140f0e7210 */ /* 0x000fca0007f1e0ff */
[----:B------:R-:W-:Y:S01]  /*4390*/  IMAD.X R15, R5, 0x1, R21, P0 ;  /* 0x00000001050f7824 */ /* 0x000fe200000e0615 */
[----:B------:R-:W-:-:S04]  /*43a0*/  ISETP.GT.AND P0, PT, R4, 0x39, PT ;  /* 0x000000390400780c */ /* 0x000fc80003f04270 */
[----:B------:R-:W-:-:S13]  /*43b0*/  ISETP.GT.AND P4, PT, R3, RZ, P0 ;  /* 0x000000ff0300720c */ /* 0x000fda0000784270 */
[----:B0-----:R-:W-:Y:S05]  /*43c0*/  @!P4 BRA `(.L_x_89) ;  /* 0x000000000004c947 */ /* 0x001fea0003800000 */
[----:B------:R0:W5:Y:S02]  /*43d0*/  LDG.E.LTC128B.U16 R116, desc[UR36][R8.64+0x72] ;  /* 0x0000722408747981 */ /* 0x000164000c1e1520 */
.L_x_89:
[----:B------:R-:W-:Y:S05]  /*43e0*/  BSYNC B1 ;  /* 0x0000000000017941 */ /* 0x000fea0003800000 */
.L_x_88:
        /* <DEDUP_REMOVED lines=9> */
.L_x_91:
[----:B------:R-:W-:Y:S05]  /*4480*/  BSYNC B1 ;  /* 0x0000000000017941 */ /* 0x000fea0003800000 */
.L_x_90:
        /* <DEDUP_REMOVED lines=9> */
.L_x_93:
[----:B------:R-:W-:Y:S05]  /*4520*/  BSYNC B1 ;  /* 0x0000000000017941 */ /* 0x000fea0003800000 */
.L_x_92:
[----:B-----5:R-:W-:-:S05]  /*4530*/  HADD2.F32 R4, -RZ, R116.H0_H0 ;  /* 0x20000074ff047230 */ /* 0x020fca0000004100 */
[----:B------:R-:W-:-:S04]  /*4540*/  FMUL R4, R4, R91 ;  /* 0x0000005b04047220 */ /* 0x000fc80000400000 */
[----:B------:R-:W-:-:S05]  /*4550*/  FFMA R4, R87, R90, R4 ;  /* 0x0000005a57047223 */ /* 0x000fca0000000004 */
[----:B------:R-:W-:-:S04]  /*4560*/  F2FP.F16.F32.PACK_AB R4, RZ, R4 ;  /* 0x00000004ff04723e */ /* 0x000fc800000000ff */
[----:B-1-34-:R-:W-:-:S05]  /*4570*/  PRMT R8, R4, 0x7610, R8 ;  /* 0x0000761004087816 */ /* 0x01afca0000000008 */
[----:B------:R1:W-:Y:S01]  /*4580*/  @P4 STG.E.U16 desc[UR36][R58.64+0x72], R8 ;  /* 0x000072083a004986 */ /* 0x0003e2000c101524 */
[----:B------:R-:W-:-:S13]  /*4590*/  ISETP.GT.AND P4, PT, R3, 0x80, P6 ;  /* 0x000000800300780c */ /* 0x000fda0003784270 */
[----:B------:R-:W3:Y:S01]  /*45a0*/  @P4 LDG.E.LTC128B.U16 R116, desc[UR36][R62.64] ;  /* 0x000000243e744981 */ /* 0x000ee2000c1e1520 */
[----:B------:R-:W-:Y:S01]  /*45b0*/  BSSY B1, `(.L_x_94) ;  /* 0x000000a000017945 */ /* 0x000fe20003800000 */
[----:B---3--:R-:W-:-:S05]  /*45c0*/  HADD2.F32 R4, -RZ, R116.H0_H0 ;  /* 0x20000074ff047230 */ /* 0x008fca0000004100 */
[----:B------:R-:W-:-:S04]  /*45d0*/  FMUL R5, R4, R91 ;  /* 0x0000005b04057220 */ /* 0x000fc80000400000 */
[----:B------:R-:W-:-:S05]  /*45e0*/  FFMA R5, R24, R90, R5 ;  /* 0x0000005a18057223 */ /* 0x000fca0000000005 */
[----:B------:R-:W-:-:S05]  /*45f0*/  F2FP.F16.F32.PACK_AB R5, RZ, R5 ;  /* 0x00000005ff05723e */ /* 0x000fca00000000ff */
[----:B------:R1:W-:Y:S01]  /*4600*/  @P4 STG.E.U16 desc[UR36][R14.64], R5 ;  /* 0x000000050e004986 */ /* 0x0003e2000c101524 */
[----:B------:R-:W-:-:S04]  /*4610*/  ISETP.NE.AND P4, PT, R119, RZ, PT ;  /* 0x000000ff7700720c */ /* 0x000fc80003f85270 */
[----:B------:R-:W-:-:S13]  /*4620*/  ISETP.GT.AND P4, PT, R3, 0x80, P4 ;  /* 0x000000800300780c */ /* 0x000fda0002784270 */
[----:B-1----:R-:W-:Y:S05]  /*4630*/  @!P4 BRA `(.L_x_95) ;  /* 0x000000000004c947 */ /* 0x002fea0003800000 */
[----:B------:R1:W5:Y:S02]  /*4640*/  LDG.E.LTC128B.U16 R116, desc[UR36][R60.64+0x2] ;  /* 0x000002243c747981 */ /* 0x000364000c1e1520 */
.L_x_95:
[----:B------:R-:W-:Y:S05]  /*4650*/  BSYNC B1 ;  /* 0x0000000000017941 */ /* 0x000fea0003800000 */
.L_x_94:
[----:B-----5:R-:W-:Y:S01]  /*4660*/  HADD2.F32 R4, -RZ, R116.H0_H0 ;  /* 0x20000074ff047230 */ /* 0x020fe20000004100 */
[----:B------:R-:W-:Y:S01]  /*4670*/  ISETP.GT.AND P6, PT, R3, 0x88, P6 ;  /* 0x000000880300780c */ /* 0x000fe200037c4270 */
[----:B------:R-:W-:Y:S01]  /*4680*/  @P4 IMAD.MOV.U32 R5, RZ, RZ, R15 ;  /* 0x000000ffff054224 */ /* 0x000fe200078e000f */
[----:B------:R-:W-:Y:S02]  /*4690*/  BSSY B1, `(.L_x_96) ;  /* 0x0000009000017945 */ /* 0x000fe40003800000 */
[----:B------:R-:W-:-:S04]  /*46a0*/  FMUL R4, R4, R91 ;  /* 0x0000005b04047220 */ /* 0x000fc80000400000 */
[----:B------:R-:W-:-:S05]  /*46b0*/  FFMA R4, R25, R90, R4 ;  /* 0x0000005a19047223 */ /* 0x000fca0000000004 */
[----:B------:R-:W-:-:S04]  /*46c0*/  F2FP.F16.F32.PACK_AB R4, RZ, R4 ;  /* 0x00000004ff04723e */ /* 0x000fc800000000ff */
[----:B------:R-:W-:Y:S01]  /*46d0*/  PRMT R8, R4, 0x7610, R8 ;  /* 0x0000761004087816 */ /* 0x000fe20000000008 */
[----:B------:R-:W-:-:S05]  /*46e0*/  @P4 IMAD.MOV.U32 R4, RZ, RZ, R14 ;  /* 0x000000ffff044224 */ /* 0x000fca00078e000e */
[----:B------:R3:W-:Y:S01]  /*46f0*/  @P4 STG.E.U16 desc[UR36][R4.64+0x2], R8 ;  /* 0x0000020804004986 */ /* 0x0007e2000c101524 */
[----:B------:R-:W-:Y:S05]  /*4700*/  @!P6 BRA `(.L_x_97) ;  /* 0x000000000004e947 */ /* 0x000fea0003800000 */
[----:B------:R4:W5:Y:S02]  /*4710*/  LDG.E.LTC128B.U16 R116, desc[UR36][R10.64] ;  /* 0x000000240a747981 */ /* 0x000964000c1e1520 */
.L_x_97:
[----:B------:R-:W-:Y:S05]  /*4720*/  BSYNC B1 ;  /* 0x0000000000017941 */ /* 0x000fea0003800000 */
.L_x_96:
[----:B---3-5:R-:W-:Y:S01]  /*4730*/  HADD2.F32 R4, -RZ, R116.H0_H0 ;  /* 0x20000074ff047230 */ /* 0x028fe20000004100 */
[----:B------:R-:W-:Y:S01]  /*4740*/  ISETP.NE.AND P4, PT, R119, RZ, PT ;  /* 0x000000ff7700720c */ /* 0x000fe20003f85270 */
[----:B------:R-:W-:Y:S03]  /*4750*/  BSSY B1, `(.L_x_98) ;  /* 0x0000008000017945 */ /* 0x000fe60003800000 */
[----:B------:R-:W-:Y:S01]  /*4760*/  FMUL R5, R4, R91 ;  /* 0x0000005b04057220 */ /* 0x000fe20000400000 */
[----:B------:R-:W-:-:S03]  /*4770*/  ISETP.GT.AND P4, PT, R3, 0x88, P4 ;  /* 0x000000880300780c */ /* 0x000fc60002784270 */
[----:B------:R-:W-:-:S05]  /*4780*/  FFMA R5, R26, R90, R5 ;  /* 0x0000005a1a057223 */ /* 0x000fca0000000005 */
[----:B------:R-:W-:-:S05]  /*4790*/  F2FP.F16.F32.PACK_AB R5, RZ, R5 ;  /* 0x00000005ff05723e */ /* 0x000fca00000000ff */
[----:B------:R3:W-:Y:S01]  /*47a0*/  @P6 STG.E.U16 desc[UR36][R64.64], R5 ;  /* 0x0000000540006986 */ /* 0x0007e2000c101524 */
[----:B------:R-:W-:Y:S05]  /*47b0*/  @!P4 BRA `(.L_x_99) ;  /* 0x000000000004c947 */ /* 0x000fea0003800000 */
[----:B------:R0:W5:Y:S02]  /*47c0*/  LDG.E.LTC128B.U16 R116, desc[UR36][R12.64+0x2] ;  /* 0x000002240c747981 */ /* 0x000164000c1e1520 */
.L_x_99:
[----:B------:R-:W-:Y:S05]  /*47d0*/  BSYNC B1 ;  /* 0x0000000000017941 */ /* 0x000fea0003800000 */
.L_x_98:
[----:B-----5:R-:W-:Y:S01]  /*47e0*/  HADD2.F32 R4, -RZ, R116.H0_H0 ;  /* 0x20000074ff047230 */ /* 0x020fe20000004100 */
[----:B------:R-:W-:Y:S01]  /*47f0*/  ISETP.NE.AND P6, PT, R117, RZ, PT ;  /* 0x000000ff7500720c */ /* 0x000fe20003fc5270 */
[----:B------:R-:W-:Y:S03]  /*4800*/  BSSY B1, `(.L_x_100) ;  /* 0x0000008000017945 */ /* 0x000fe60003800000 */
[----:B------:R-:W-:-:S04]  /*4810*/  FMUL R4, R4, R91 ;  /* 0x0000005b04047220 */ /* 0x000fc80000400000 */
[----:B------:R-:W-:-:S05]  /*4820*/  FFMA R4, R27, R90, R4 ;  /* 0x0000005a1b047223 */ /* 0x000fca0000000004 */
[----:B------:R-:W-:-:S05]  /*4830*/  F2FP.F16.F32.PACK_AB R4, RZ, R4 ;  /* 0x00000004ff04723e */ /* 0x000fca00000000ff */
[----:B------:R0:W-:Y:S01]  /*4840*/  @P4 STG.E.U16 desc[UR36][R66.64+0x2], R4 ;  /* 0x0000020442004986 */ /* 0x0001e2000c101524 */
[----:B------:R-:W-:-:S13]  /*4850*/  ISETP.GT.AND P4, PT, R3, 0x80, P6 ;  /* 0x000000800300780c */ /* 0x000fda0003784270 */
[----:B0-----:R-:W-:Y:S05]  /*4860*/  @!P4 BRA `(.L_x_101) ;  /* 0x000000000004c947 */ /* 0x001fea0003800000 */
[----:B------:R0:W5:Y:S02]  /*4870*/  LDG.E.LTC128B.U16 R116, desc[UR36][R60.64+0x10] ;  /* 0x000010243c747981 */ /* 0x000164000c1e1520 */
.L_x_101:
[----:B------:R-:W-:Y:S05]  /*4880*/  BSYNC B1 ;  /* 0x0000000000017941 */ /* 0x000fea0003800000 */
.L_x_100:
[----:B-----5:R-:W-:Y:S01]  /*4890*/  HADD2.F32 R4, -RZ, R116.H0_H0 ;  /* 0x20000074ff047230 */ /* 0x020fe20000004100 */
[----:B------:R-:W-:Y:S01]  /*48a0*/  ISETP.NE.AND P6, PT, R120, RZ, PT ;  /* 0x000000ff7800720c */ /* 0x000fe20003fc5270 */
[----:B------:R-:W-:Y:S03]  /*48b0*/  BSSY B1, `(.L_x_102) ;  /* 0x000000b000017945 */ /* 0x000fe60003800000 */
[----:B---3--:R-:W-:Y:S01]  /*48c0*/  FMUL R5, R4, R91 ;  /* 0x0000005b04057220 */ /* 0x008fe20000400000 */
[----:B------:R-:W-:-:S03]  /*48d0*/  @P4 IMAD.MOV.U32 R4, RZ, RZ, R14 ;  /* 0x000000ffff044224 */ /* 0x000fc600078e000e */
[----:B------:R-:W-:-:S05]  /*48e0*/  FFMA R5, R28, R90, R5 ;  /* 0x0000005a1c057223 */ /* 0x000fca0000000005 */
[----:B------:R-:W-:-:S04]  /*48f0*/  F2FP.F16.F32.PACK_AB R5, RZ, R5 ;  /* 0x00000005ff05723e */ /* 0x000fc800000000ff */
[----:B------:R-:W-:Y:S01]  /*4900*/  PRMT R8, R5, 0x7610, R8 ;  /* 0x0000761005087816 */ /* 0x000fe20000000008 */
[----:B------:R-:W-:-:S05]  /*4910*/  @P4 IMAD.MOV.U32 R5, RZ, RZ, R15 ;  /* 0x000000ffff054224 */ /* 0x000fca00078e000f */
[----:B------:R3:W-:Y:S01]  /*4920*/  @P4 STG.E.U16 desc[UR36][R4.64+0x10], R8 ;  /* 0x0000100804004986 */ /* 0x0007e2000c101524 */
[----:B------:R-:W-:-:S13]  /*4930*/  ISETP.GT.AND P4, PT, R3, 0x80, P6 ;  /* 0x000000800300780c */ /* 0x000fda0003784270 */
[----:B---3--:R-:W-:Y:S05]  /*4940*/  @!P4 BRA `(.L_x_103) ;  /* 0x000000000004c947 */ /* 0x008fea0003800000 */
[----:B------:R3:W5:Y:S02]  /*4950*/  LDG.E.LTC128B.U16 R116, desc[UR36][R60.64+0x12] ;  /* 0x000012243c747981 */ /* 0x000764000c1e1520 */
.L_x_103:
[----:B------:R-:W-:Y:S05]  /*4960*/  BSYNC B1 ;  /* 0x0000000000017941 */ /* 0x000fea0003800000 */
.L_x_102:
[----:B-----5:R-:W-:Y:S01]  /*4970*/  HADD2.F32 R4, -RZ, R116.H0_H0 ;  /* 0x20000074ff047230 */ /* 0x020fe20000004100 */
[----:B------:R-:W-:Y:S01]  /*4980*/  BSSY B1, `(.L_x_104) ;  /* 0x000000c000017945 */ /* 0x000fe20003800000 */
[----:B------:R-:W-:-:S03]  /*4990*/  @P4 IMAD.MOV.U32 R5, RZ, RZ, R15 ;  /* 0x000000ffff054224 */ /* 0x000fc600078e000f */
[----:B------:R-:W-:-:S04]  /*49a0*/  FMUL R4, R4, R91 ;  /* 0x0000005b04047220 */ /* 0x000fc80000400000 */
[----:B------:R-:W-:-:S05]  /*49b0*/  FFMA R4, R29, R90, R4 ;  /* 0x0000005a1d047223 */ /* 0x000fca0000000004 */
[----:B------:R-:W-:-:S04]  /*49c0*/  F2FP.F16.F32.PACK_AB R4, RZ, R4 ;  /* 0x00000004ff04723e */ /* 0x000fc800000000ff */
[----:B------:R-:W-:Y:S01]  /*49d0*/  PRMT R8, R4, 0x7610, R8 ;  /* 0x0000761004087816 */ /* 0x000fe20000000008 */
[----:B------:R-:W-:-:S05]  /*49e0*/  @P4 IMAD.MOV.U32 R4, RZ, RZ, R14 ;  /* 0x000000ffff044224 */ /* 0x000fca00078e000e */
[----:B------:R0:W-:Y:S01]  /*49f0*/  @P4 STG.E.U16 desc[UR36][R4.64+0x12], R8 ;  /* 0x0000120804004986 */ /* 0x0001e2000c101524 */
[----:B------:R-:W-:-:S04]  /*4a00*/  ISETP.NE.AND P4, PT, R117, RZ, PT ;  /* 0x000000ff7500720c */ /* 0x000fc80003f85270 */
[----:B------:R-:W-:-:S13]  /*4a10*/  ISETP.GT.AND P4, PT, R3, 0x88, P4 ;  /* 0x000000880300780c */ /* 0x000fda0002784270 */
[----:B0-----:R-:W-:Y:S05]  /*4a20*/  @!P4 BRA `(.L_x_105) ;  /* 0x000000000004c947 */ /* 0x001fea0003800000 */
[----:B------:R0:W5:Y:S02]  /*4a30*/  LDG.E.LTC128B.U16 R116, desc[UR36][R12.64+0x10] ;  /* 0x000010240c747981 */ /* 0x000164000c1e1520 */
.L_x_105:
[----:B------:R-:W-:Y:S05]  /*4a40*/  BSYNC B1 ;  /* 0x0000000000017941 */ /* 0x000fea0003800000 */
.L_x_104:
        /* <DEDUP_REMOVED lines=9> */
.L_x_107:
[----:B------:R-:W-:Y:S05]  /*4ae0*/  BSYNC B1 ;  /* 0x0000000000017941 */ /* 0x000fea0003800000 */
.L_x_106:
[----:B-----5:R-:W-:Y:S01]  /*4af0*/  HADD2.F32 R4, -RZ, R116.H0_H0 ;  /* 0x20000074ff047230 */ /* 0x020fe20000004100 */
[----:B------:R-:W-:Y:S01]  /*4b00*/  ISETP.NE.AND P6, PT, R121, RZ, PT ;  /* 0x000000ff7900720c */ /* 0x000fe20003fc5270 */
        /* <DEDUP_REMOVED lines=8> */
[----:B------:R-:W-:-:S13]  /*4b90*/  ISETP.GT.AND P4, PT, R3, 0x80, P6 ;  /* 0x000000800300780c */ /* 0x000fda0003784270 */
[----:B0-----:R-:W-:Y:S05]  /*4ba0*/  @!P4 BRA `(.L_x_109) ;  /* 0x000000000004c947 */ /* 0x001fea0003800000 */
[----:B------:R0:W5:Y:S02]  /*4bb0*/  LDG.E.LTC128B.U16 R116, desc[UR36][R60.64+0x20] ;  /* 0x000020243c747981 */ /* 0x000164000c1e1520 */
.L_x_109:
[----:B------:R-:W-:Y:S05]  /*4bc0*/  BSYNC B1 ;  /* 0x0000000000017941 */ /* 0x000fea0003800000 */
.L_x_108:
[----:B-----5:R-:W-:Y:S01]  /*4bd0*/  HADD2.F32 R4, -RZ, R116.H0_H0 ;  /* 0x20000074ff047230 */ /* 0x020fe20000004100 */
[----:B------:R-:W-:Y:S01]  /*4be0*/  ISETP.NE.AND P6, PT, R103, RZ, PT ;  /* 0x000000ff6700720c */ /* 0x000fe20003fc5270 */
[----:B------:R-:W-:Y:S03]  /*4bf0*/  BSSY B1, `(.L_x_110) ;  /* 0x000000b000017945 */ /* 0x000fe60003800000 */
[----:B------:R-:W-:Y:S01]  /*4c00*/  FMUL R5, R4, R91 ;  /* 0x0000005b04057220 */ /* 0x000fe20000400000 */
[----:B------:R-:W-:-:S03]  /*4c10*/  @P4 IMAD.MOV.U32 R4, RZ, RZ, R14 ;  /* 0x000000ffff044224 */ /* 0x000fc600078e000e */
        /* <DEDUP_REMOVED lines=8> */
.L_x_111:
[----:B------:R-:W-:Y:S05]  /*4ca0*/  BSYNC B1 ;  /* 0x0000000000017941 */ /* 0x000fea0003800000 */
.L_x_110:
        /* <DEDUP_REMOVED lines=13> */
.L_x_113:
[----:B------:R-:W-:Y:S05]  /*4d80*/  BSYNC B1 ;  /* 0x0000000000017941 */ /* 0x000fea0003800000 */
.L_x_112:
[----:B-----5:R-:W-:Y:S01]  /*4d90*/  HADD2.F32 R4, -RZ, R116.H0_H0 ;  /* 0x20000074ff047230 */ /* 0x020fe20000004100 */
[----:B------:R-:W-:Y:S04]  /*4da0*/  BSSY B1, `(.L_x_114) ;  /* 0x000000b000017945 */ /* 0x000fe80003800000 */
        /* <DEDUP_REMOVED lines=10> */
.L_x_115:
[----:B------:R-:W-:Y:S05]  /*4e50*/  BSYNC B1 ;  /* 0x0000000000017941 */ /* 0x000fea0003800000 */
.L_x_114:
        /* <DEDUP_REMOVED lines=13> */
.L_x_117:
[----:B------:R-:W-:Y:S05]  /*4f30*/  BSYNC B1 ;  /* 0x0000000000017941 */ /* 0x000fea0003800000 */
.L_x_116:
        /* <DEDUP_REMOVED lines=13> */
.L_x_119:
[----:B------:R-:W-:Y:S05]  /*5010*/  BSYNC B1 ;  /* 0x0000000000017941 */ /* 0x000fea0003800000 */
.L_x_118:
        /* <DEDUP_REMOVED lines=13> */
.L_x_121:
[----:B------:R-:W-:Y:S05]  /*50f0*/  BSYNC B1 ;  /* 0x0000000000017941 */ /* 0x000fea0003800000 */
.L_x_120:
        /* <DEDUP_REMOVED lines=12> */
.L_x_123:
[----:B------:R-:W-:Y:S05]  /*51c0*/  BSYNC B1 ;  /* 0x0000000000017941 */ /* 0x000fea0003800000 */
.L_x_122:
        /* <DEDUP_REMOVED lines=13> */
.L_x_125:
[----:B------:R-:W-:Y:S05]  /*52a0*/  BSYNC B1 ;  /* 0x0000000000017941 */ /* 0x000fea0003800000 */
.L_x_124:
        /* <DEDUP_REMOVED lines=13> */
.L_x_127:
[----:B------:R-:W-:Y:S05]  /*5380*/  BSYNC B1 ;  /* 0x0000000000017941 */ /* 0x000fea0003800000 */
.L_x_126:
        /* <DEDUP_REMOVED lines=13> */
.L_x_129:
[----:B------:R-:W-:Y:S05]  /*5460*/  BSYNC B1 ;  /* 0x0000000000017941 */ /* 0x000fea0003800000 */
.L_x_128:
        /* <DEDUP_REMOVED lines=12> */
.L_x_131:
[----:B------:R-:W-:Y:S05]  /*5530*/  BSYNC B1 ;  /* 0x0000000000017941 */ /* 0x000fea0003800000 */
.L_x_130:
        /* <DEDUP_REMOVED lines=13> */
.L_x_133:
[----:B------:R-:W-:Y:S05]  /*5610*/  BSYNC B1 ;  /* 0x0000000000017941 */ /* 0x000fea0003800000 */
.L_x_132:
        /* <DEDUP_REMOVED lines=12> */
.L_x_135:
[----:B------:R-:W-:Y:S05]  /*56e0*/  BSYNC B1 ;  /* 0x0000000000017941 */ /* 0x000fea0003800000 */
.L_x_134:
        /* <DEDUP_REMOVED lines=12> */
.L_x_137:
[----:B------:R-:W-:Y:S05]  /*57b0*/  BSYNC B1 ;  /* 0x0000000000017941 */ /* 0x000fea0003800000 */
.L_x_136:
[----:B-----5:R-:W-:Y:S01]  /*57c0*/  HADD2.F32 R4, -RZ, R116.H0_H0 ;  /* 0x20000074ff047230 */ /* 0x020fe20000004100 */
[----:B------:R-:W-:Y:S01]  /*57d0*/  ISETP.GT.AND P5, PT, R3, 0x88, P5 ;  /* 0x000000880300780c */ /* 0x000fe20002fa4270 */
        /* <DEDUP_REMOVED lines=8> */
[----:B------:R-:W-:Y:S05]  /*5860*/  @!P5 BRA `(.L_x_139) ;  /* 0x000000000004d947 */ /* 0x000fea0003800000 */
[----:B------:R0:W5:Y:S02]  /*5870*/  LDG.E.LTC128B.U16 R116, desc[UR36][R12.64+0x52] ;  /* 0x000052240c747981 */ /* 0x000164000c1e1520 */
.L_x_139:
[----:B------:R-:W-:Y:S05]  /*5880*/  BSYNC B1 ;  /* 0x0000000000017941 */ /* 0x000fea0003800000 */
.L_x_138:
[----:B0----5:R-:W-:Y:S01]  /*5890*/  HADD2.F32 R4, -RZ, R116.H0_H0 ;  /* 0x20000074ff047230 */ /* 0x021fe20000004100 */
        /* <DEDUP_REMOVED lines=11> */
.L_x_141:
[----:B------:R-:W-:Y:S05]  /*5950*/  BSYNC B1 ;  /* 0x0000000000017941 */ /* 0x000fea0003800000 */
.L_x_140:
[----:B0----5:R-:W-:Y:S01]  /*5960*/  HADD2.F32 R4, -RZ, R116.H0_H0 ;  /* 0x20000074ff047230 */ /* 0x021fe20000004100 */
        /* <DEDUP_REMOVED lines=11> */
.L_x_143:
[----:B------:R-:W-:Y:S05]  /*5a20*/  BSYNC B1 ;  /* 0x0000000000017941 */ /* 0x000fea0003800000 */
.L_x_142:
        /* <DEDUP_REMOVED lines=12> */
.L_x_145:
[----:B------:R-:W-:Y:S05]  /*5af0*/  BSYNC B1 ;  /* 0x0000000000017941 */ /* 0x000fea0003800000 */
.L_x_144:
        /* <DEDUP_REMOVED lines=12> */
.L_x_147:
[----:B------:R-:W-:Y:S05]  /*5bc0*/  BSYNC B1 ;  /* 0x0000000000017941 */ /* 0x000fea0003800000 */
.L_x_146:
        /* <DEDUP_REMOVED lines=12> */
.L_x_149:
[----:B------:R-:W-:Y:S05]  /*5c90*/  BSYNC B1 ;  /* 0x0000000000017941 */ /* 0x000fea0003800000 */
.L_x_148:
        /* <DEDUP_REMOVED lines=12> */
.L_x_151:
[----:B------:R-:W-:Y:S05]  /*5d60*/  BSYNC B1 ;  /* 0x0000000000017941 */ /* 0x000fea0003800000 */
.L_x_150:
        /* <DEDUP_REMOVED lines=9> */
.L_x_153:
[----:B------:R-:W-:Y:S05]  /*5e00*/  BSYNC B1 ;  /* 0x0000000000017941 */ /* 0x000fea0003800000 */
.L_x_152:
        /* <DEDUP_REMOVED lines=12> */
.L_x_155:
[----:B------:R-:W-:Y:S05]  /*5ed0*/  BSYNC B1 ;  /* 0x0000000000017941 */ /* 0x000fea0003800000 */
.L_x_154:
[----:B------:R-:W-:Y:S05]  /*5ee0*/  @!P0 BRA `(.L_x_156) ;  /* 0x0000001400848947 */ /* 0x000fea0003800000 */
[----:B-----5:R-:W-:-:S05]  /*5ef0*/  HADD2.F32 R116, -RZ, R116.H0_H0 ;  /* 0x20000074ff747230 */ /* 0x020fca0000004100 */
[----:B------:R-:W-:-:S04]  /*5f00*/  FMUL R116, R116, R91 ;  /* 0x0000005b74747220 */ /* 0x000fc80000400000 */
[----:B------:R-:W-:-:S05]  /*5f10*/  FFMA R116, R55, R90, R116 ;  /* 0x0000005a37747223 */ /* 0x000fca0000000074 */
[----:B------:R-:W-:-:S05]  /*5f20*/  F2FP.F16.F32.PACK_AB R116, RZ, R116 ;  /* 0x00000074ff74723e */ /* 0x000fca00000000ff */
[----:B------:R0:W-:Y:S01]  /*5f30*/  STG.E.U16 desc[UR36][R6.64+0x72], R116 ;  /* 0x0000727406007986 */ /* 0x0001e2000c101524 */
[----:B------:R-:W-:Y:S05]  /*5f40*/  BRA `(.L_x_156) ;  /* 0x00000014006c7947 */ /* 0x000fea0003800000 */
.L_x_33:
[----:B------:R-:W-:Y:S01]  /*5f50*/  ULDC.64 UR4, c[0x0][0x5c0] ;  /* 0x0001700000047ab9 */ /* 0x000fe20000000a00 */
[-C--:B------:R-:W-:Y:S01]  /*5f60*/  FMUL R56, R56, R90.reuse ;  /* 0x0000005a38387220 */ /* 0x080fe20000400000 */
[----:B------:R-:W-:Y:S01]  /*5f70*/  LEA R10, P1, R112, UR4, 0x1 ;  /* 0x00000004700a7c11 */ /* 0x000fe2000f8208ff */
[----:B------:R-:W-:Y:S01]  /*5f80*/  IMAD.SHL.U32 R7, R96, 0x2, RZ ;  /* 0x0000000260077824 */ /* 0x000fe200078e00ff */
[----:B------:R-:W-:Y:S01]  /*5f90*/  ISETP.GT.AND P3, PT, R4, 0x1, PT ;  /* 0x000000010400780c */ /* 0x000fe20003f64270 */
[----:B------:R-:W-:Y:S01]  /*5fa0*/  FMUL R57, R57, R90 ;  /* 0x0000005a39397220 */ /* 0x000fe20000400000 */
[----:B------:R-:W-:Y:S01]  /*5fb0*/  F2FP.F16.F32.PACK_AB R56, RZ, R56 ;  /* 0x00000038ff38723e */ /* 0x000fe200000000ff */
[-C--:B------:R-:W-:Y:S01]  /*5fc0*/  FMUL R58, R58, R90.reuse ;  /* 0x0000005a3a3a7220 */ /* 0x080fe20000400000 */
[----:B------:R-:W-:Y:S01]  /*5fd0*/  LEA.HI.X R11, R112, UR5, R115, 0x1, P1 ;  /* 0x00000005700b7c11 */ /* 0x000fe200088f0c73 */
[-C--:B------:R-:W-:Y:S01]  /*5fe0*/  FMUL R59, R59, R90.reuse ;  /* 0x0000005a3b3b7220 */ /* 0x080fe20000400000 */
[----:B------:R-:W-:Y:S01]  /*5ff0*/  ISETP.GT.AND P1, PT, R3, RZ, P3 ;  /* 0x000000ff0300720c */ /* 0x000fe20001f24270 */
[----:B------:R-:W-:Y:S01]  /*6000*/  IMAD.SHL.U32 R23, R97, 0x2, RZ ;  /* 0x0000000261177824 */ /* 0x000fe200078e00ff */
[----:B------:R-:W-:Y:S01]  /*6010*/  ISETP.GT.AND P2, PT, R3, 0x8, P6 ;  /* 0x000000080300780c */ /* 0x000fe20003744270 */
[----:B------:R-:W-:Y:S01]  /*6020*/  @P0 STG.E.U16 desc[UR36][R10.64], R56 ;  /* 0x000000380a000986 */ /* 0x000fe2000c101524 */
[----:B------:R-:W-:Y:S01]  /*6030*/  SHF.L.U64.HI R5, R96, 0x1, R95 ;  /* 0x0000000160057819 */ /* 0x000fe2000001025f */
[----:B------:R-:W-:Y:S01]  /*6040*/  FMUL R60, R60, R90 ;  /* 0x0000005a3c3c7220 */ /* 0x000fe20000400000 */
[----:B------:R-:W-:Y:S01]  /*6050*/  IADD3 R8, P0, R7, R10, RZ ;  /* 0x0000000a07087210 */ /* 0x000fe20007f1e0ff */
[-C--:B------:R-:W-:Y:S01]  /*6060*/  FMUL R61, R61, R90.reuse ;  /* 0x0000005a3d3d7220 */ /* 0x080fe20000400000 */
[----:B------:R-:W-:Y:S01]  /*6070*/  F2FP.F16.F32.PACK_AB R57, RZ, R57 ;  /* 0x00000039ff39723e */ /* 0x000fe200000000ff */
[----:B------:R-:W-:Y:S01]  /*6080*/  FMUL R63, R63, R90 ;  /* 0x0000005a3f3f7220 */ /* 0x000fe20000400000 */
[----:B------:R-:W-:Y:S01]  /*6090*/  F2FP.F16.F32.PACK_AB R58, RZ, R58 ;  /* 0x0000003aff3a723e */ /* 0x000fe200000000ff */
[----:B------:R-:W-:Y:S01]  /*60a0*/  IMAD.X R9, R5, 0x1, R11, P0 ;  /* 0x0000000105097824 */ /* 0x000fe200000e060b */
[----:B------:R-:W-:Y:S01]  /*60b0*/  ISETP.GT.AND P0, PT, R3, 0x8, P3 ;  /* 0x000000080300780c */ /* 0x000fe20001f04270 */
[----:B------:R-:W-:Y:S01]  /*60c0*/  @P1 STG.E.U16 desc[UR36][R10.64+0x2], R57 ;  /* 0x000002390a001986 */ /* 0x000fe2000c101524 */
[----:B------:R-:W-:Y:S01]  /*60d0*/  F2FP.F16.F32.PACK_AB R59, RZ, R59 ;  /* 0x0000003bff3b723e */ /* 0x000fe200000000ff */
[----:B------:R-:W-:Y:S01]  /*60e0*/  FMUL R62, R62, R90 ;  /* 0x0000005a3e3e7220 */ /* 0x000fe20000400000 */
[----:B------:R-:W-:Y:S01]  /*60f0*/  SHF.L.U64.HI R13, R97, 0x1, R94 ;  /* 0x00000001610d7819 */ /* 0x000fe2000001025e */
[----:B------:R-:W-:Y:S01]  /*6100*/  @P2 STG.E.U16 desc[UR36][R8.64], R58 ;  /* 0x0000003a08002986 */ /* 0x000fe2000c101524 */
[----:B------:R-:W-:Y:S01]  /*6110*/  IADD3 R6, P1, P2, R23, R10, R7 ;  /* 0x0000000a17067210 */ /* 0x000fe20007a3e007 */
[-C--:B------:R-:W-:Y:S01]  /*6120*/  FMUL R64, R64, R90.reuse ;  /* 0x0000005a40407220 */ /* 0x080fe20000400000 */
[C---:B------:R-:W-:Y:S01]  /*6130*/  ISETP.GT.AND P4, PT, R4.reuse, 0x8, PT ;  /* 0x000000080400780c */ /* 0x040fe20003f84270 */
[-C--:B------:R-:W-:Y:S01]  /*6140*/  FMUL R65, R65, R90.reuse ;  /* 0x0000005a41417220 */ /* 0x080fe20000400000 */
[----:B------:R-:W-:Y:S01]  /*6150*/  ISETP.GT.AND P3, PT, R4, 0x9, PT ;  /* 0x000000090400780c */ /* 0x000fe20003f64270 */
[-C--:B------:R-:W-:Y:S01]  /*6160*/  FMUL R66, R66, R90.reuse ;  /* 0x0000005a42427220 */ /* 0x080fe20000400000 */
[----:B------:R-:W-:Y:S01]  /*6170*/  IADD3.X R7, R13, R11, R5, P1, P2 ;  /* 0x0000000b0d077210 */ /* 0x000fe20000fe4405 */
[----:B------:R-:W-:Y:S01]  /*6180*/  @P0 STG.E.U16 desc[UR36][R8.64+0x2], R59 ;  /* 0x0000023b08000986 */ /* 0x000fe2000c101524 */
[----:B------:R-:W-:Y:S01]  /*6190*/  ISETP.GT.AND P1, PT, R3, RZ, P4 ;  /* 0x000000ff0300720c */ /* 0x000fe20002724270 */
[-C--:B------:R-:W-:Y:S01]  /*61a0*/  FMUL R67, R67, R90.reuse ;  /* 0x0000005a43437220 */ /* 0x080fe20000400000 */
[----:B------:R-:W-:Y:S01]  /*61b0*/  ISETP.GT.AND P0, PT, R3, RZ, P3 ;  /* 0x000000ff0300720c */ /* 0x000fe20001f04270 */
[----:B------:R-:W-:Y:S01]  /*61c0*/  FMUL R68, R68, R90 ;  /* 0x0000005a44447220 */ /* 0x000fe20000400000 */
[----:B------:R-:W-:Y:S01]  /*61d0*/  F2FP.F16.F32.PACK_AB R60, RZ, R60 ;  /* 0x0000003cff3c723e */ /* 0x000fe200000000ff */
[-C--:B------:R-:W-:Y:S01]  /*61e0*/  FMUL R69, R69, R90.reuse ;  /* 0x0000005a45457220 */ /* 0x080fe20000400000 */
[----:B------:R-:W-:Y:S01]  /*61f0*/  F2FP.F16.F32.PACK_AB R61, RZ, R61 ;  /* 0x0000003dff3d723e */ /* 0x000fe200000000ff */
[-C--:B------:R-:W-:Y:S01]  /*6200*/  FMUL R70, R70, R90.reuse ;  /* 0x0000005a46467220 */ /* 0x080fe20000400000 */
[----:B------:R-:W-:Y:S01]  /*6210*/  F2FP.F16.F32.PACK_AB R63, RZ, R63 ;  /* 0x0000003fff3f723e */ /* 0x000fe200000000ff */
[----:B------:R-:W-:Y:S01]  /*6220*/  FMUL R71, R71, R90 ;  /* 0x0000005a47477220 */ /* 0x000fe20000400000 */
[----:B------:R-:W-:Y:S01]  /*6230*/  F2FP.F16.F32.PACK_AB R62, RZ, R62 ;  /* 0x0000003eff3e723e */ /* 0x000fe200000000ff */
[----:B------:R-:W-:Y:S01]  /*6240*/  FMUL R72, R72, R90 ;  /* 0x0000005a48487220 */ /* 0x000fe20000400000 */
[----:B------:R-:W-:Y:S01]  /*6250*/  F2FP.F16.F32.PACK_AB R64, RZ, R64 ;  /* 0x00000040ff40723e */ /* 0x000fe200000000ff */
[----:B------:R-:W-:Y:S01]  /*6260*/  @P1 STG.E.U16 desc[UR36][R10.64+0x10], R60 ;  /* 0x0000103c0a001986 */ /* 0x000fe2000c101524 */
[----:B------:R-:W-:Y:S01]  /*6270*/  ISETP.GT.AND P1, PT, R3, 0x8, P4 ;  /* 0x000000080300780c */ /* 0x000fe20002724270 */
[-C--:B------:R-:W-:Y:S01]  /*6280*/  FMUL R73, R73, R90.reuse ;  /* 0x0000005a49497220 */ /* 0x080fe20000400000 */
[----:B------:R-:W-:Y:S01]  /*6290*/  ISETP.GT.AND P2, PT, R4, 0x11, PT ;  /* 0x000000110400780c */ /* 0x000fe20003f44270 */
[----:B------:R-:W-:Y:S01]  /*62a0*/  @P0 STG.E.U16 desc[UR36][R10.64+0x12], R61 ;  /* 0x0000123d0a000986 */ /* 0x000fe2000c101524 */
[----:B------:R-:W-:Y:S01]  /*62b0*/  ISETP.GT.AND P0, PT, R3, 0x8, P3 ;  /* 0x000000080300780c */ /* 0x000fe20001f04270 */
[-C--:B------:R-:W-:Y:S01]  /*62c0*/  FMUL R74, R74, R90.reuse ;  /* 0x0000005a4a4a7220 */ /* 0x080fe20000400000 */
[----:B------:R-:W-:Y:S01]  /*62d0*/  ISETP.GT.AND P3, PT, R4, 0x10, PT ;  /* 0x000000100400780c */ /* 0x000fe20003f64270 */
[-C--:B------:R-:W-:Y:S01]  /*62e0*/  FMUL R75, R75, R90.reuse ;  /* 0x0000005a4b4b7220 */ /* 0x080fe20000400000 */
[----:B------:R-:W-:Y:S01]  /*62f0*/  F2FP.F16.F32.PACK_AB R65, RZ, R65 ;  /* 0x00000041ff41723e */ /* 0x000fe200000000ff */
[----:B------:R-:W-:Y:S01]  /*6300*/  FMUL R76, R76, R90 ;  /* 0x0000005a4c4c7220 */ /* 0x000fe20000400000 */
[----:B------:R-:W-:Y:S01]  /*6310*/  F2FP.F16.F32.PACK_AB R66, RZ, R66 ;  /* 0x00000042ff42723e */ /* 0x000fe200000000ff */
[----:B------:R-:W-:Y:S01]  /*6320*/  FMUL R77, R77, R90 ;  /* 0x0000005a4d4d7220 */ /* 0x000fe20000400000 */
[----:B------:R-:W-:Y:S01]  /*6330*/  F2FP.F16.F32.PACK_AB R67, RZ, R67 ;  /* 0x00000043ff43723e */ /* 0x000fe200000000ff */
[----:B------:R-:W-:Y:S01]  /*6340*/  @P1 STG.E.U16 desc[UR36][R8.64+0x10], R62 ;  /* 0x0000103e08001986 */ /* 0x000fe2000c101524 */
[----:B------:R-:W-:Y:S01]  /*6350*/  F2FP.F16.F32.PACK_AB R68, RZ, R68 ;  /* 0x00000044ff44723e */ /* 0x000fe200000000ff */
[-C--:B------:R-:W-:Y:S01]  /*6360*/  FMUL R78, R78, R90.reuse ;  /* 0x0000005a4e4e7220 */ /* 0x080fe20000400000 */
[----:B------:R-:W-:Y:S01]  /*6370*/  ISETP.GT.AND P1, PT, R4, 0x19, PT ;  /* 0x000000190400780c */ /* 0x000fe20003f24270 */
[----:B------:R-:W-:Y:S01]  /*6380*/  @P0 STG.E.U16 desc[UR36][R8.64+0x12], R63 ;  /* 0x0000123f08000986 */ /* 0x000fe2000c101524 */
[----:B------:R-:W-:Y:S01]  /*6390*/  ISETP.GT.AND P0, PT, R3, RZ, P3 ;  /* 0x000000ff0300720c */ /* 0x000fe20001f04270 */
[-C--:B------:R-:W-:Y:S01]  /*63a0*/  FMUL R79, R79, R90.reuse ;  /* 0x0000005a4f4f7220 */ /* 0x080fe20000400000 */
[----:B------:R-:W-:Y:S01]  /*63b0*/  F2FP.F16.F32.PACK_AB R69, RZ, R69 ;  /* 0x00000045ff45723e */ /* 0x000fe200000000ff */
[----:B------:R-:W-:Y:S01]  /*63c0*/  FMUL R80, R80, R90 ;  /* 0x0000005a50507220 */ /* 0x000fe20000400000 */
[----:B------:R-:W-:Y:S01]  /*63d0*/  F2FP.F16.F32.PACK_AB R70, RZ, R70 ;  /* 0x00000046ff46723e */ /* 0x000fe200000000ff */
        /* <DEDUP_REMOVED lines=8> */
[----:B------:R-:W-:Y:S01]  /*6460*/  @P0 STG.E.U16 desc[UR36][R10.64+0x20], R64 ;  /* 0x000020400a000986 */ /* 0x000fe2000c101524 */
[----:B------:R-:W-:Y:S01]  /*6470*/  ISETP.GT.AND P0, PT, R3, RZ, P2 ;  /* 0x000000ff0300720c */ /* 0x000fe20001704270 */
[-C--:B------:R-:W-:Y:S01]  /*6480*/  FMUL R85, R85, R90.reuse ;  /* 0x0000005a55557220 */ /* 0x080fe20000400000 */
[----:B------:R-:W-:Y:S01]  /*6490*/  F2FP.F16.F32.PACK_AB R75, RZ, R75 ;  /* 0x0000004bff4b723e */ /* 0x000fe200000000ff */
[-C--:B------:R-:W-:Y:S01]  /*64a0*/  FMUL R86, R86, R90.reuse ;  /* 0x0000005a56567220 */ /* 0x080fe20000400000 */
[----:B------:R-:W-:Y:S01]  /*64b0*/  ISETP.GT.AND P5, PT, R4, 0x28, PT ;  /* 0x000000280400780c */ /* 0x000fe20003fa4270 */
[----:B------:R-:W-:Y:S01]  /*64c0*/  FMUL R87, R87, R90 ;  /* 0x0000005a57577220 */ /* 0x000fe20000400000 */
[----:B------:R-:W-:Y:S01]  /*64d0*/  F2FP.F16.F32.PACK_AB R76, RZ, R76 ;  /* 0x0000004cff4c723e */ /* 0x000fe200000000ff */
[-C--:B------:R-:W-:Y:S01]  /*64e0*/  FMUL R24, R24, R90.reuse ;  /* 0x0000005a18187220 */ /* 0x080fe20000400000 */
[----:B------:R-:W-:Y:S01]  /*64f0*/  ISETP.GT.AND P4, PT, R4, 0x29, PT ;  /* 0x000000290400780c */ /* 0x000fe20003f84270 */
[-C--:B------:R-:W-:Y:S01]  /*6500*/  FMUL R25, R25, R90.reuse ;  /* 0x0000005a19197220 */ /* 0x080fe20000400000 */
[----:B------:R-:W-:Y:S01]  /*6510*/  F2FP.F16.F32.PACK_AB R77, RZ, R77 ;  /* 0x0000004dff4d723e */ /* 0x000fe200000000ff */
[----:B------:R-:W-:Y:S01]  /*6520*/  FMUL R26, R26, R90 ;  /* 0x0000005a1a1a7220 */ /* 0x000fe20000400000 */
[----:B------:R-:W-:Y:S01]  /*6530*/  F2FP.F16.F32.PACK_AB R78, RZ, R78 ;  /* 0x0000004eff4e723e */ /* 0x000fe200000000ff */
[----:B------:R-:W-:Y:S01]  /*6540*/  @P0 STG.E.U16 desc[UR36][R10.64+0x22], R65 ;  /* 0x000022410a000986 */ /* 0x000fe2000c101524 */
[----:B------:R-:W-:Y:S01]  /*6550*/  ISETP.GT.AND P0, PT, R3, 0x8, P3 ;  /* 0x000000080300780c */ /* 0x000fe20001f04270 */
[-C--:B------:R-:W-:Y:S01]  /*6560*/  FMUL R27, R27, R90.reuse ;  /* 0x0000005a1b1b7220 */ /* 0x080fe20000400000 */
[----:B------:R-:W-:Y:S01]  /*6570*/  F2FP.F16.F32.PACK_AB R79, RZ, R79 ;  /* 0x0000004fff4f723e */ /* 0x000fe200000000ff */
[-C--:B------:R-:W-:Y:S01]  /*6580*/  FMUL R28, R28, R90.reuse ;  /* 0x0000005a1c1c7220 */ /* 0x080fe20000400000 */
[----:B------:R-:W-:Y:S01]  /*6590*/  ISETP.GT.AND P3, PT, R4, 0x30, PT ;  /* 0x000000300400780c */ /* 0x000fe20003f64270 */
        /* <DEDUP_REMOVED lines=8> */
[----:B------:R-:W-:Y:S01]  /*6620*/  @P0 STG.E.U16 desc[UR36][R8.64+0x20], R66 ;  /* 0x0000204208000986 */ /* 0x000fe2000c101524 */
[----:B------:R-:W-:Y:S01]  /*6630*/  ISETP.GT.AND P0, PT, R3, 0x8, P2 ;  /* 0x000000080300780c */ /* 0x000fe20001704270 */
[-C--:B------:R-:W-:Y:S01]  /*6640*/  FMUL R33, R33, R90.reuse ;  /* 0x0000005a21217220 */ /* 0x080fe20000400000 */
[----:B------:R-:W-:Y:S01]  /*6650*/  ISETP.GT.AND P2, PT, R4, 0x18, PT ;  /* 0x000000180400780c */ /* 0x000fe20003f44270 */
[----:B------:R-:W-:Y:S01]  /*6660*/  FMUL R34, R34, R90 ;  /* 0x0000005a22227220 */ /* 0x000fe20000400000 */
[----:B------:R-:W-:Y:S01]  /*6670*/  F2FP.F16.F32.PACK_AB R84, RZ, R84 ;  /* 0x00000054ff54723e */ /* 0x000fe200000000ff */
[-C--:B------:R-:W-:Y:S01]  /*6680*/  FMUL R35, R35, R90.reuse ;  /* 0x0000005a23237220 */ /* 0x080fe20000400000 */
[----:B------:R-:W-:Y:S01]  /*6690*/  P2R R5, PR, RZ, 0x20 ;  /* 0x00000020ff057803 */ /* 0x000fe20000000000 */
[-C--:B------:R-:W-:Y:S01]  /*66a0*/  FMUL R36, R36, R90.reuse ;  /* 0x0000005a24247220 */ /* 0x080fe20000400000 */
[----:B------:R-:W-:Y:S01]  /*66b0*/  F2FP.F16.F32.PACK_AB R85, RZ, R85 ;  /* 0x00000055ff55723e */ /* 0x000fe200000000ff */
[----:B------:R-:W-:Y:S01]  /*66c0*/  FMUL R37, R37, R90 ;  /* 0x0000005a25257220 */ /* 0x000fe20000400000 */
[----:B------:R-:W-:Y:S01]  /*66d0*/  F2FP.F16.F32.PACK_AB R86, RZ, R86 ;  /* 0x00000056ff56723e */ /* 0x000fe200000000ff */
[-C--:B------:R-:W-:Y:S01]  /*66e0*/  FMUL R38, R38, R90.reuse ;  /* 0x0000005a26267220 */ /* 0x080fe20000400000 */
[----:B------:R-:W-:Y:S01]  /*66f0*/  F2FP.F16.F32.PACK_AB R87, RZ, R87 ;  /* 0x00000057ff57723e */ /* 0x000fe200000000ff */
[----:B------:R-:W-:Y:S01]  /*6700*/  @P0 STG.E.U16 desc[UR36][R8.64+0x22], R67 ;  /* 0x0000224308000986 */ /* 0x000fe2000c101524 */
[----:B------:R-:W-:Y:S01]  /*6710*/  ISETP.GT.AND P0, PT, R3, RZ, P2 ;  /* 0x000000ff0300720c */ /* 0x000fe20001704270 */
        /* <DEDUP_REMOVED lines=36> */
[----:B------:R-:W-:Y:S01]  /*6960*/  FMUL R55, R55, R90 ;  /* 0x0000005a37377220 */ /* 0x000fe20000400000 */
[----:B------:R-:W-:-:S02]  /*6970*/  F2FP.F16.F32.PACK_AB R39, RZ, R39 ;  /* 0x00000027ff27723e */ /* 0x000fc400000000ff */
[----:B------:R-:W-:Y:S01]  /*6980*/  F2FP.F16.F32.PACK_AB R40, RZ, R40 ;  /* 0x00000028ff28723e */ /* 0x000fe200000000ff */
[----:B------:R-:W-:Y:S01]  /*6990*/  @P0 STG.E.U16 desc[UR36][R8.64+0x30], R70 ;  /* 0x0000304608000986 */ /* 0x000fe2000c101524 */
[----:B------:R-:W-:Y:S02]  /*69a0*/  ISETP.GT.AND P0, PT, R3, 0x8, P1 ;  /* 0x000000080300780c */ /* 0x000fe40000f04270 */
[----:B------:R-:W-:Y:S02]  /*69b0*/  ISETP.GT.AND P1, PT, R4, 0x21, PT ;  /* 0x000000210400780c */ /* 0x000fe40003f24270 */
[----:B------:R-:W-:Y:S02]  /*69c0*/  F2FP.F16.F32.PACK_AB R41, RZ, R41 ;  /* 0x00000029ff29723e */ /* 0x000fe400000000ff */
[----:B------:R-:W-:Y:S02]  /*69d0*/  F2FP.F16.F32.PACK_AB R42, RZ, R42 ;  /* 0x0000002aff2a723e */ /* 0x000fe400000000ff */
[----:B------:R-:W-:-:S02]  /*69e0*/  F2FP.F16.F32.PACK_AB R43, RZ, R43 ;  /* 0x0000002bff2b723e */ /* 0x000fc400000000ff */
[----:B------:R-:W-:Y:S02]  /*69f0*/  F2FP.F16.F32.PACK_AB R44, RZ, R44 ;  /* 0x0000002cff2c723e */ /* 0x000fe400000000ff */
[----:B------:R-:W-:Y:S01]  /*6a00*/  F2FP.F16.F32.PACK_AB R45, RZ, R45 ;  /* 0x0000002dff2d723e */ /* 0x000fe200000000ff */
[----:B------:R-:W-:Y:S01]  /*6a10*/  @P0 STG.E.U16 desc[UR36][R8.64+0x32], R71 ;  /* 0x0000324708000986 */ /* 0x000fe2000c101524 */
[----:B------:R-:W-:Y:S02]  /*6a20*/  ISETP.GT.AND P0, PT, R3, RZ, P2 ;  /* 0x000000ff0300720c */ /* 0x000fe40001704270 */
[----:B------:R-:W-:Y:S02]  /*6a30*/  F2FP.F16.F32.PACK_AB R46, RZ, R46 ;  /* 0x0000002eff2e723e */ /* 0x000fe400000000ff */
[----:B------:R-:W-:Y:S02]  /*6a40*/  F2FP.F16.F32.PACK_AB R47, RZ, R47 ;  /* 0x0000002fff2f723e */ /* 0x000fe400000000ff */
[----:B------:R-:W-:-:S02]  /*6a50*/  F2FP.F16.F32.PACK_AB R48, RZ, R48 ;  /* 0x00000030ff30723e */ /* 0x000fc400000000ff */
[----:B------:R-:W-:Y:S02]  /*6a60*/  F2FP.F16.F32.PACK_AB R49, RZ, R49 ;  /* 0x00000031ff31723e */ /* 0x000fe400000000ff */
[----:B------:R-:W-:Y:S02]  /*6a70*/  F2FP.F16.F32.PACK_AB R50, RZ, R50 ;  /* 0x00000032ff32723e */ /* 0x000fe400000000ff */
[----:B------:R-:W-:Y:S01]  /*6a80*/  F2FP.F16.F32.PACK_AB R51, RZ, R51 ;  /* 0x00000033ff33723e */ /* 0x000fe200000000ff */
[----:B------:R-:W-:Y:S01]  /*6a90*/  @P0 STG.E.U16 desc[UR36][R10.64+0x40], R72 ;  /* 0x000040480a000986 */ /* 0x000fe2000c101524 */
[----:B------:R-:W-:Y:S02]  /*6aa0*/  ISETP.GT.AND P0, PT, R3, RZ, P1 ;  /* 0x000000ff0300720c */ /* 0x000fe40000f04270 */
[----:B------:R-:W-:Y:S02]  /*6ab0*/  F2FP.F16.F32.PACK_AB R52, RZ, R52 ;  /* 0x00000034ff34723e */ /* 0x000fe400000000ff */
[----:B------:R-:W-:-:S02]  /*6ac0*/  F2FP.F16.F32.PACK_AB R53, RZ, R53 ;  /* 0x00000035ff35723e */ /* 0x000fc400000000ff */
[----:B------:R-:W-:Y:S02]  /*6ad0*/  F2FP.F16.F32.PACK_AB R54, RZ, R54 ;  /* 0x00000036ff36723e */ /* 0x000fe400000000ff */
[----:B------:R-:W-:-:S05]  /*6ae0*/  F2FP.F16.F32.PACK_AB R55, RZ, R55 ;  /* 0x00000037ff37723e */ /* 0x000fca00000000ff */
[----:B------:R-:W-:Y:S01]  /*6af0*/  @P0 STG.E.U16 desc[UR36][R10.64+0x42], R73 ;  /* 0x000042490a000986 */ /* 0x000fe2000c101524 */
[----:B------:R-:W-:Y:S02]  /*6b00*/  ISETP.GT.AND P0, PT, R3, 0x8, P2 ;  /* 0x000000080300780c */ /* 0x000fe40001704270 */
[----:B------:R-:W-:-:S11]  /*6b10*/  ISETP.GT.AND P2, PT, R4, 0x38, PT ;  /* 0x000000380400780c */ /* 0x000fd60003f44270 */
[----:B------:R-:W-:Y:S01]  /*6b20*/  @P0 STG.E.U16 desc[UR36][R8.64+0x40], R74 ;  /* 0x0000404a08000986 */ /* 0x000fe2000c101524 */
[----:B------:R-:W-:-:S13]  /*6b30*/  ISETP.GT.AND P0, PT, R3, 0x8, P1 ;  /* 0x000000080300780c */ /* 0x000fda0000f04270 */
[----:B------:R-:W-:Y:S01]  /*6b40*/  @P0 STG.E.U16 desc[UR36][R8.64+0x42], R75 ;  /* 0x0000424b08000986 */ /* 0x000fe2000c101524 */
[----:B------:R-:W-:-:S13]  /*6b50*/  ISETP.GT.AND P0, PT, R3, RZ, P5 ;  /* 0x000000ff0300720c */ /* 0x000fda0002f04270 */
[----:B------:R-:W-:Y:S01]  /*6b60*/  @P0 STG.E.U16 desc[UR36][R10.64+0x50], R76 ;  /* 0x0000504c0a000986 */ /* 0x000fe2000c101524 */
[----:B------:R-:W-:-:S13]  /*6b70*/  ISETP.GT.AND P0, PT, R3, RZ, P4 ;  /* 0x000000ff0300720c */ /* 0x000fda0002704270 */
[----:B------:R-:W-:Y:S01]  /*6b80*/  @P0 STG.E.U16 desc[UR36][R10.64+0x52], R77 ;  /* 0x0000524d0a000986 */ /* 0x000fe2000c101524 */
[----:B------:R-:W-:-:S13]  /*6b90*/  ISETP.GT.AND P0, PT, R3, 0x8, P5 ;  /* 0x000000080300780c */ /* 0x000fda0002f04270 */
[----:B------:R-:W-:Y:S01]  /*6ba0*/  @P0 STG.E.U16 desc[UR36][R8.64+0x50], R78 ;  /* 0x0000504e08000986 */ /* 0x000fe2000c101524 */
[----:B------:R-:W-:-:S13]  /*6bb0*/  ISETP.GT.AND P0, PT, R3, 0x8, P4 ;  /* 0x000000080300780c */ /* 0x000fda0002704270 */
[----:B------:R-:W-:Y:S01]  /*6bc0*/  @P0 STG.E.U16 desc[UR36][R8.64+0x52], R79 ;  /* 0x0000524f08000986 */ /* 0x000fe2000c101524 */
[----:B------:R-:W-:-:S13]  /*6bd0*/  ISETP.GT.AND P0, PT, R3, RZ, P3 ;  /* 0x000000ff0300720c */ /* 0x000fda0001f04270 */
[----:B------:R-:W-:Y:S01]  /*6be0*/  @P0 STG.E.U16 desc[UR36][R10.64+0x60], R80 ;  /* 0x000060500a000986 */ /* 0x000fe2000c101524 */
[----:B------:R-:W-:-:S04]  /*6bf0*/  ISETP.GT.AND P0, PT, R4, 0x31, PT ;  /* 0x000000310400780c */ /* 0x000fc80003f04270 */
[----:B------:R-:W-:-:S13]  /*6c00*/  ISETP.GT.AND P1, PT, R3, RZ, P0 ;  /* 0x000000ff0300720c */ /* 0x000fda0000724270 */
[----:B------:R-:W-:Y:S01]  /*6c10*/  @P1 STG.E.U16 desc[UR36][R10.64+0x62], R81 ;  /* 0x000062510a001986 */ /* 0x000fe2000c101524 */
[----:B------:R-:W-:-:S13]  /*6c20*/  ISETP.GT.AND P1, PT, R3, 0x8, P3 ;  /* 0x000000080300780c */ /* 0x000fda0001f24270 */
[----:B------:R-:W-:Y:S01]  /*6c30*/  @P1 STG.E.U16 desc[UR36][R8.64+0x60], R82 ;  /* 0x0000605208001986 */ /* 0x000fe2000c101524 */
[----:B------:R-:W-:-:S13]  /*6c40*/  ISETP.GT.AND P1, PT, R3, 0x8, P0 ;  /* 0x000000080300780c */ /* 0x000fda0000724270 */
[----:B------:R-:W-:Y:S01]  /*6c50*/  @P1 STG.E.U16 desc[UR36][R8.64+0x62], R83 ;  /* 0x0000625308001986 */ /* 0x000fe2000c101524 */
[----:B------:R-:W-:-:S05]  /*6c60*/  IADD3 R14, P1, R23, R8, RZ ;  /* 0x00000008170e7210 */ /* 0x000fca0007f3e0ff */
[----:B------:R-:W-:Y:S01]  /*6c70*/  IMAD.X R15, R13, 0x1, R9, P1 ;  /* 0x000000010d0f7824 */ /* 0x000fe200008e0609 */
[----:B------:R-:W-:-:S13]  /*6c80*/  ISETP.GT.AND P1, PT, R3, RZ, P2 ;  /* 0x000000ff0300720c */ /* 0x000fda0001724270 */
[----:B------:R-:W-:Y:S01]  /*6c90*/  @P1 STG.E.U16 desc[UR36][R10.64+0x70], R84 ;  /* 0x000070540a001986 */ /* 0x000fe2000c101524 */
[----:B------:R-:W-:-:S05]  /*6ca0*/  IADD3 R20, P1, R23, R8, RZ ;  /* 0x0000000817147210 */ /* 0x000fca0007f3e0ff */
[----:B------:R-:W-:Y:S01]  /*6cb0*/  IMAD.X R21, R13, 0x1, R9, P1 ;  /* 0x000000010d157824 */ /* 0x000fe200008e0609 */
[----:B------:R-:W-:-:S05]  /*6cc0*/  IADD3 R12, P1, R23, R10, RZ ;  /* 0x0000000a170c7210 */ /* 0x000fca0007f3e0ff */
[----:B------:R-:W-:Y:S01]  /*6cd0*/  IMAD.X R13, R13, 0x1, R11, P1 ;  /* 0x000000010d0d7824 */ /* 0x000fe200008e060b */
[----:B------:R-:W-:-:S04]  /*6ce0*/  ISETP.GT.AND P1, PT, R4, 0x39, PT ;  /* 0x000000390400780c */ /* 0x000fc80003f24270 */
[----:B------:R-:W-:-:S13]  /*6cf0*/  ISETP.GT.AND P5, PT, R3, RZ, P1 ;  /* 0x000000ff0300720c */ /* 0x000fda0000fa4270 */
[----:B------:R-:W-:Y:S01]  /*6d00*/  @P5 STG.E.U16 desc[UR36][R10.64+0x72], R85 ;  /* 0x000072550a005986 */ /* 0x000fe2000c101524 */
[----:B------:R-:W-:-:S13]  /*6d10*/  ISETP.GT.AND P5, PT, R3, 0x8, P2 ;  /* 0x000000080300780c */ /* 0x000fda00017a4270 */
[----:B------:R-:W-:Y:S01]  /*6d20*/  @P5 STG.E.U16 desc[UR36][R8.64+0x70], R86 ;  /* 0x0000705608005986 */ /* 0x000fe2000c101524 */
[----:B------:R-:W-:-:S13]  /*6d30*/  ISETP.GT.AND P5, PT, R3, 0x8, P1 ;  /* 0x000000080300780c */ /* 0x000fda0000fa4270 */
[----:B------:R0:W-:Y:S01]  /*6d40*/  @P5 STG.E.U16 desc[UR36][R8.64+0x72], R87 ;  /* 0x0000725708005986 */ /* 0x0001e2000c101524 */
[C---:B------:R-:W-:Y:S02]  /*6d50*/  ISETP.GT.AND P5, PT, R3.reuse, 0x80, P6 ;  /* 0x000000800300780c */ /* 0x040fe400037a4270 */
[----:B------:R-:W-:-:S11]  /*6d60*/  ISETP.GT.AND P6, PT, R3, 0x88, P6 ;  /* 0x000000880300780c */ /* 0x000fd600037c4270 */
[----:B------:R-:W-:Y:S01]  /*6d70*/  @P5 STG.E.U16 desc[UR36][R12.64], R24 ;  /* 0x000000180c005986 */ /* 0x000fe2000c101524 */
[----:B------:R-:W-:-:S04]  /*6d80*/  ISETP.GT.AND P5, PT, R4, 0x1, PT ;  /* 0x000000010400780c */ /* 0x000fc80003fa4270 */
[----:B------:R-:W-:-:S13]  /*6d90*/  ISETP.GT.AND P5, PT, R3, 0x80, P5 ;  /* 0x000000800300780c */ /* 0x000fda0002fa4270 */
[----:B0-----:R-:W-:Y:S02]  /*6da0*/  @P5 IMAD.MOV.U32 R8, RZ, RZ, R12 ;  /* 0x000000ffff085224 */ /* 0x001fe400078e000c */
[----:B------:R-:W-:-:S05]  /*6db0*/  @P5 IMAD.MOV.U32 R9, RZ, RZ, R13 ;  /* 0x000000ffff095224 */ /* 0x000fca00078e000d */
[----:B------:R0:W-:Y:S01]  /*6dc0*/  @P5 STG.E.U16 desc[UR36][R8.64+0x2], R25 ;  /* 0x0000021908005986 */ /* 0x0001e2000c101524 */
[----:B------:R-:W-:-:S03]  /*6dd0*/  ISETP.NE.AND P5, PT, R5, RZ, PT ;  /* 0x000000ff0500720c */ /* 0x000fc60003fa5270 */
[----:B------:R-:W-:Y:S01]  /*6de0*/  @P6 STG.E.U16 desc[UR36][R14.64], R26 ;  /* 0x0000001a0e006986 */ /* 0x000fe2000c101524 */
[----:B------:R-:W-:-:S04]  /*6df0*/  ISETP.GT.AND P6, PT, R4, 0x1, PT ;  /* 0x000000010400780c */ /* 0x000fc80003fc4270 */
[----:B------:R-:W-:-:S13]  /*6e00*/  ISETP.GT.AND P6, PT, R3, 0x88, P6 ;  /* 0x000000880300780c */ /* 0x000fda00037c4270 */
[----:B------:R-:W-:Y:S01]  /*6e10*/  @P6 STG.E.U16 desc[UR36][R20.64+0x2], R27 ;  /* 0x0000021b14006986 */ /* 0x000fe2000c101524 */
[----:B------:R-:W-:-:S04]  /*6e20*/  ISETP.GT.AND P6, PT, R4, 0x8, PT ;  /* 0x000000080400780c */ /* 0x000fc80003fc4270 */
[----:B------:R-:W-:-:S13]  /*6e30*/  ISETP.GT.AND P6, PT, R3, 0x80, P6 ;  /* 0x000000800300780c */ /* 0x000fda00037c4270 */
[----:B0-----:R-:W-:Y:S02]  /*6e40*/  @P6 IMAD.MOV.U32 R8, RZ, RZ, R12 ;  /* 0x000000ffff086224 */ /* 0x001fe400078e000c */
[----:B------:R-:W-:-:S05]  /*6e50*/  @P6 IMAD.MOV.U32 R9, RZ, RZ, R13 ;  /* 0x000000ffff096224 */ /* 0x000fca00078e000d */
[----:B------:R0:W-:Y:S01]  /*6e60*/  @P6 STG.E.U16 desc[UR36][R8.64+0x10], R28 ;  /* 0x0000101c08006986 */ /* 0x0001e2000c101524 */
[----:B------:R-:W-:-:S04]  /*6e70*/  ISETP.GT.AND P6, PT, R4, 0x9, PT ;  /* 0x000000090400780c */ /* 0x000fc80003fc4270 */
[----:B------:R-:W-:-:S13]  /*6e80*/  ISETP.GT.AND P6, PT, R3, 0x80, P6 ;  /* 0x000000800300780c */ /* 0x000fda00037c4270 */
[----:B0-----:R-:W-:Y:S02]  /*6e90*/  @P6 IMAD.MOV.U32 R8, RZ, RZ, R12 ;  /* 0x000000ffff086224 */ /* 0x001fe400078e000c */
[----:B------:R-:W-:-:S05]  /*6ea0*/  @P6 IMAD.MOV.U32 R9, RZ, RZ, R13 ;  /* 0x000000ffff096224 */ /* 0x000fca00078e000d */
[----:B------:R0:W-:Y:S01]  /*6eb0*/  @P6 STG.E.U16 desc[UR36][R8.64+0x12], R29 ;  /* 0x0000121d08006986 */ /* 0x0001e2000c101524 */
[----:B------:R-:W-:-:S04]  /*6ec0*/  ISETP.GT.AND P6, PT, R4, 0x8, PT ;  /* 0x000000080400780c */ /* 0x000fc80003fc4270 */
[----:B------:R-:W-:-:S13]  /*6ed0*/  ISETP.GT.AND P6, PT, R3, 0x88, P6 ;  /* 0x000000880300780c */ /* 0x000fda00037c4270 */
        /* <DEDUP_REMOVED lines=45> */
[----:B------:R-:W-:Y:S01]  /*71b0*/  @P6 STG.E.U16 desc[UR36][R8.64+0x42], R41 ;  /* 0x0000422908006986 */ /* 0x000fe2000c101524 */
[----:B------:R-:W-:-:S04]  /*71c0*/  ISETP.GT.AND P6, PT, R4, 0x20, PT ;  /* 0x000000200400780c */ /* 0x000fc80003fc4270 */
[----:B------:R-:W-:-:S13]  /*71d0*/  ISETP.GT.AND P6, PT, R3, 0x88, P6 ;  /* 0x000000880300780c */ /* 0x000fda00037c4270 */
[----:B------:R-:W-:Y:S01]  /*71e0*/  @P6 STG.E.U16 desc[UR36][R6.64+0x40], R42 ;  /* 0x0000402a06006986 */ /* 0x000fe2000c101524 */
[----:B------:R-:W-:-:S04]  /*71f0*/  ISETP.GT.AND P6, PT, R4, 0x21, PT ;  /* 0x000000210400780c */ /* 0x000fc80003fc4270 */
[----:B------:R-:W-:-:S13]  /*7200*/  ISETP.GT.AND P6, PT, R3, 0x88, P6 ;  /* 0x000000880300780c */ /* 0x000fda00037c4270 */
[----:B------:R-:W-:Y:S02]  /*7210*/  @P6 IMAD.MOV.U32 R4, RZ, RZ, R6 ;  /* 0x000000ffff046224 */ /* 0x000fe400078e0006 */
[----:B------:R-:W-:-:S05]  /*7220*/  @P6 IMAD.MOV.U32 R5, RZ, RZ, R7 ;  /* 0x000000ffff056224 */ /* 0x000fca00078e0007 */
[----:B------:R0:W-:Y:S01]  /*7230*/  @P6 STG.E.U16 desc[UR36][R4.64+0x42], R43 ;  /* 0x0000422b04006986 */ /* 0x0001e2000c101524 */
[C---:B------:R-:W-:Y:S02]  /*7240*/  ISETP.GT.AND P6, PT, R3.reuse, 0x80, P5 ;  /* 0x000000800300780c */ /* 0x040fe40002fc4270 */
[----:B------:R-:W-:-:S11]  /*7250*/  ISETP.GT.AND P5, PT, R3, 0x88, P5 ;  /* 0x000000880300780c */ /* 0x000fd60002fa4270 */
[----:B0-----:R-:W-:Y:S02]  /*7260*/  @P6 IMAD.MOV.U32 R4, RZ, RZ, R12 ;  /* 0x000000ffff046224 */ /* 0x001fe400078e000c */
[----:B------:R-:W-:-:S05]  /*7270*/  @P6 IMAD.MOV.U32 R5, RZ, RZ, R13 ;  /* 0x000000ffff056224 */ /* 0x000fca00078e000d */
[----:B------:R0:W-:Y:S01]  /*7280*/  @P6 STG.E.U16 desc[UR36][R4.64+0x50], R44 ;  /* 0x0000502c04006986 */ /* 0x0001e2000c101524 */
[C---:B------:R-:W-:Y:S02]  /*7290*/  ISETP.GT.AND P6, PT, R3.reuse, 0x80, P4 ;  /* 0x000000800300780c */ /* 0x040fe400027c4270 */
[----:B------:R-:W-:-:S11]  /*72a0*/  ISETP.GT.AND P4, PT, R3, 0x88, P4 ;  /* 0x000000880300780c */ /* 0x000fd60002784270 */
[----:B0-----:R-:W-:Y:S02]  /*72b0*/  @P6 IMAD.MOV.U32 R4, RZ, RZ, R12 ;  /* 0x000000ffff046224 */ /* 0x001fe400078e000c */
[----:B------:R-:W-:-:S05]  /*72c0*/  @P6 IMAD.MOV.U32 R5, RZ, RZ, R13 ;  /* 0x000000ffff056224 */ /* 0x000fca00078e000d */
[----:B------:R0:W-:Y:S02]  /*72d0*/  @P6 STG.E.U16 desc[UR36][R4.64+0x52], R45 ;  /* 0x0000522d04006986 */ /* 0x0001e4000c101524 */
[----:B0-----:R-:W-:Y:S02]  /*72e0*/  @P5 IMAD.MOV.U32 R4, RZ, RZ, R6 ;  /* 0x000000ffff045224 */ /* 0x001fe400078e0006 */
[----:B------:R-:W-:-:S05]  /*72f0*/  @P5 IMAD.MOV.U32 R5, RZ, RZ, R7 ;  /* 0x000000ffff055224 */ /* 0x000fca00078e0007 */
[----:B------:R0:W-:Y:S01]  /*7300*/  @P5 STG.E.U16 desc[UR36][R4.64+0x50], R46 ;  /* 0x0000502e04005986 */ /* 0x0001e2000c101524 */
[C---:B------:R-:W-:Y:S02]  /*7310*/  ISETP.GT.AND P5, PT, R3.reuse, 0x80, P3 ;  /* 0x000000800300780c */ /* 0x040fe40001fa4270 */
[----:B------:R-:W-:Y:S01]  /*7320*/  ISETP.GT.AND P3, PT, R3, 0x88, P3 ;  /* 0x000000880300780c */ /* 0x000fe20001f64270 */
        /* <DEDUP_REMOVED lines=17> */
[----:B------:R0:W-:Y:S02]  /*7440*/  @P3 STG.E.U16 desc[UR36][R4.64+0x60], R50 ;  /* 0x0000603204003986 */ /* 0x0001e4000c101524 */
[----:B0-----:R-:W-:Y:S02]  /*7450*/  @P0 IMAD.MOV.U32 R4, RZ, RZ, R6 ;  /* 0x000000ffff040224 */ /* 0x001fe400078e0006 */
[----:B------:R-:W-:-:S05]  /*7460*/  @P0 IMAD.MOV.U32 R5, RZ, RZ, R7 ;  /* 0x000000ffff050224 */ /* 0x000fca00078e0007 */
[----:B------:R0:W-:Y:S02]  /*7470*/  @P0 STG.E.U16 desc[UR36][R4.64+0x62], R51 ;  /* 0x0000623304000986 */ /* 0x0001e4000c101524 */
[----:B0-----:R-:W-:Y:S02]  /*7480*/  @P5 IMAD.MOV.U32 R4, RZ, RZ, R12 ;  /* 0x000000ffff045224 */ /* 0x001fe400078e000c */
[----:B------:R-:W-:-:S05]  /*7490*/  @P5 IMAD.MOV.U32 R5, RZ, RZ, R13 ;  /* 0x000000ffff055224 */ /* 0x000fca00078e000d */
[----:B------:R0:W-:Y:S04]  /*74a0*/  @P5 STG.E.U16 desc[UR36][R4.64+0x70], R52 ;  /* 0x0000703404005986 */ /* 0x0001e8000c101524 */
[----:B------:R1:W-:Y:S01]  /*74b0*/  @P4 STG.E.U16 desc[UR36][R12.64+0x72], R53 ;  /* 0x000072350c004986 */ /* 0x0003e2000c101524 */
[----:B0-----:R-:W-:Y:S02]  /*74c0*/  @P2 IMAD.MOV.U32 R4, RZ, RZ, R6 ;  /* 0x000000ffff042224 */ /* 0x001fe400078e0006 */
[----:B------:R-:W-:-:S05]  /*74d0*/  @P2 IMAD.MOV.U32 R5, RZ, RZ, R7 ;  /* 0x000000ffff052224 */ /* 0x000fca00078e0007 */
[----:B------:R1:W-:Y:S04]  /*74e0*/  @P2 STG.E.U16 desc[UR36][R4.64+0x70], R54 ;  /* 0x0000703604002986 */ /* 0x0003e8000c101524 */
[----:B------:R1:W-:Y:S02]  /*74f0*/  @P1 STG.E.U16 desc[UR36][R6.64+0x72], R55 ;  /* 0x0000723706001986 */ /* 0x0003e4000c101524 */
.L_x_156:
[----:B------:R-:W-:Y:S05]  /*7500*/  BSYNC B0 ;  /* 0x0000000000007941 */ /* 0x000fea0003800000 */
.L_x_32:
[----:B------:R-:W-:Y:S01]  /*7510*/  IADD3 R16, P0, R16, UR38, RZ ;  /* 0x0000002610107c10 */ /* 0x000fe2000ff1e0ff */
[----:B------:R-:W-:Y:S01]  /*7520*/  ULDC.64 UR4, c[0x0][0x650] ;  /* 0x0001940000047ab9 */ /* 0x000fe20000000a00 */
[----:B------:R-:W-:Y:S01]  /*7530*/  PRMT R3, RZ, 0x7610, R3 ;  /* 0x00007610ff037816 */ /* 0x000fe20000000003 */
[----:B------:R-:W-:Y:S01]  /*7540*/  IMAD.MOV.U32 R103, RZ, RZ, -0x1 ;  /* 0xffffffffff677424 */ /* 0x000fe200078e00ff */
[----:B------:R-:W-:Y:S01]  /*7550*/  IADD3.X R17, R17, UR41, RZ, P0, !PT ;  /* 0x0000002911117c10 */ /* 0x000fe200087fe4ff */
[----:B------:R-:W-:Y:S01]  /*7560*/  IMAD.MOV.U32 R23, RZ, RZ, -0x1 ;  /* 0xffffffffff177424 */ /* 0x000fe200078e00ff */
[----:B------:R-:W-:-:S04]  /*7570*/  ISETP.GE.U32.AND P0, PT, R16, UR4, PT ;  /* 0x0000000410007c0c */ /* 0x000fc8000bf06070 */
[----:B------:R-:W-:-:S13]  /*7580*/  ISETP.GE.U32.AND.EX P0, PT, R17, UR5, PT, P0 ;  /* 0x0000000511007c0c */ /* 0x000fda000bf06100 */
[----:B------:R-:W-:Y:S05]  /*7590*/  @P0 BRA `(.L_x_157) ;  /* 0x00000004004c0947 */ /* 0x000fea0003800000 */
[----:B----4-:R-:W4:Y:S01]  /*75a0*/  LDC.64 R10, c[0x0][0x628] ;  /* 0x00018a00ff0a7b82 */ /* 0x010f220000000a00 */
[----:B01----:R-:W0:Y:S01]  /*75b0*/  S2R R12, SR_CTAID.X ;  /* 0x00000000000c7919 */ /* 0x003e220000002500 */
[----:B------:R-:W-:Y:S02]  /*75c0*/  IMAD.MOV.U32 R8, RZ, RZ, R16 ;  /* 0x000000ffff087224 */ /* 0x000fe400078e0010 */
[----:B------:R-:W-:Y:S01]  /*75d0*/  IMAD.MOV.U32 R9, RZ, RZ, R17 ;  /* 0x000000ffff097224 */ /* 0x000fe200078e0011 */
[----:B------:R-:W1:Y:S03]  /*75e0*/  S2R R20, SR_CTAID.Y ;  /* 0x0000000000147919 */ /* 0x000e660000002600 */
[----:B------:R-:W0:Y:S08]  /*75f0*/  LDC R0, c[0x0][0x630] ;  /* 0x00018c00ff007b82 */ /* 0x000e300000000800 */
[----:B------:R-:W0:Y:S01]  /*7600*/  LDC.64 R14, c[0x0][0x620] ;  /* 0x00018800ff0e7b82 */ /* 0x000e220000000a00 */
[----:B----4-:R-:W-:-:S04]  /*7610*/  ISETP.NE.U32.AND P0, PT, R10, RZ, PT ;  /* 0x000000ff0a00720c */ /* 0x010fc80003f05070 */
[----:B------:R-:W-:-:S13]  /*7620*/  ISETP.NE.AND.EX P0, PT, R11, RZ, PT, P0 ;  /* 0x000000ff0b00720c */ /* 0x000fda0003f05300 */
[----:B01----:R-:W-:Y:S05]  /*7630*/  @!P0 BRA `(.L_x_158) ;  /* 0x0000000000288947 */ /* 0x003fea0003800000 */
        /* <DEDUP_REMOVED lines=10> */
.L_x_158:
[-CC-:B------:R-:W-:Y:S01]  /*76e0*/  SHF.R.U64 R23, R8, R0.reuse, R9.reuse ;  /* 0x0000000008177219 */ /* 0x180fe20000001209 */
[----:B------:R-:W0:Y:S01]  /*76f0*/  LDC.64 R26, c[0x0][0x640] ;  /* 0x00019000ff1a7b82 */ /* 0x000e220000000a00 */
[----:B------:R-:W-:Y:S01]  /*7700*/  SHF.R.U32.HI R0, RZ, R0, R9 ;  /* 0x00000000ff007219 */ /* 0x000fe20000011609 */
[----:B------:R-:W-:Y:S01]  /*7710*/  ULDC UR4, c[0x0][0x150] ;  /* 0x0000540000047ab9 */ /* 0x000fe20000000800 */
[----:B------:R-:W-:Y:S02]  /*7720*/  IADD3 R3, P0, RZ, -R23, RZ ;  /* 0x80000017ff037210 */ /* 0x000fe40007f1e0ff */
[----:B------:R-:W-:-:S03]  /*7730*/  I2FP.F32.U32 R7, R12 ;  /* 0x0000000c00077245 */ /* 0x000fc60000201000 */
[----:B------:R-:W1:Y:S01]  /*7740*/  LDC R6, c[0x0][0x618] ;  /* 0x00018600ff067b82 */ /* 0x000e620000000800 */
[----:B------:R-:W-:Y:S02]  /*7750*/  IMAD.X R5, RZ, RZ, ~R0, P0 ;  /* 0x000000ffff057224 */ /* 0x000fe400000e0e00 */
[----:B------:R-:W-:Y:S01]  /*7760*/  FMUL R7, R7, UR4 ;  /* 0x0000000407077c20 */ /* 0x000fe20008400000 */
[----:B------:R-:W-:Y:S01]  /*7770*/  ULDC UR4, c[0x0][0x154] ;  /* 0x0000550000047ab9 */ /* 0x000fe20000000800 */
[-C--:B------:R-:W-:Y:S02]  /*7780*/  IMAD R0, R5, R14.reuse, RZ ;  /* 0x0000000e05007224 */ /* 0x080fe400078e02ff */
[C---:B------:R-:W-:Y:S01]  /*7790*/  IMAD.WIDE.U32 R4, R3.reuse, R14, R16 ;  /* 0x0000000e03047225 */ /* 0x040fe200078e0010 */
[----:B------:R-:W4:Y:S01]  /*77a0*/  LDC R11, c[0x0][0x608] ;  /* 0x00018200ff0b7b82 */ /* 0x000f220000000800 */
[----:B------:R-:W2:Y:S02]  /*77b0*/  F2I.U32.TRUNC.NTZ R7, R7 ;  /* 0x0000000700077305 */ /* 0x000ea4000020f000 */
[----:B------:R-:W-:-:S04]  /*77c0*/  IMAD R3, R3, R15, R0 ;  /* 0x0000000f03037224 */ /* 0x000fc800078e0200 */
[----:B------:R-:W-:Y:S01]  /*77d0*/  IMAD.IADD R3, R5, 0x1, R3 ;  /* 0x0000000105037824 */ /* 0x000fe200078e0203 */
[----:B------:R-:W3:Y:S01]  /*77e0*/  LDC R8, c[0x0][0x658] ;  /* 0x00019600ff087b82 */ /* 0x000ee20000000800 */
[----:B------:R-:W-:Y:S02]  /*77f0*/  I2FP.F32.U32 R5, R20 ;  /* 0x0000001400057245 */ /* 0x000fe40000201000 */
[----:B0-----:R-:W-:-:S04]  /*7800*/  ISETP.NE.U32.AND P0, PT, R26, RZ, PT ;  /* 0x000000ff1a00720c */ /* 0x001fc80003f05070 */
[----:B------:R-:W-:Y:S01]  /*7810*/  ISETP.NE.AND.EX P0, PT, R27, RZ, PT, P0 ;  /* 0x000000ff1b00720c */ /* 0x000fe20003f05300 */
[----:B------:R-:W0:Y:S01]  /*7820*/  LDC R9, c[0x0][0x144] ;  /* 0x00005100ff097b82 */ /* 0x000e220000000800 */
[-C--:B-1----:R-:W-:Y:S01]  /*7830*/  SHF.R.U32.HI R0, RZ, R6.reuse, R3 ;  /* 0x00000006ff007219 */ /* 0x082fe20000011603 */
[----:B--2---:R-:W-:Y:S01]  /*7840*/  IMAD.MOV R7, RZ, RZ, -R7 ;  /* 0x000000ffff077224 */ /* 0x004fe200078e0a07 */
[----:B------:R-:W-:Y:S01]  /*7850*/  SHF.R.U64 R13, R4, R6, R3 ;  /* 0x00000006040d7219 */ /* 0x000fe20000001203 */
[----:B------:R-:W-:-:S04]  /*7860*/  FMUL R6, R5, UR4 ;  /* 0x0000000405067c20 */ /* 0x000fc80008400000 */
[----:B------:R-:W1:Y:S01]  /*7870*/  LDC R21, c[0x0][0x148] ;  /* 0x00005200ff157b82 */ /* 0x000e620000000800 */
[-CC-:B----4-:R-:W-:Y:S02]  /*7880*/  SHF.R.U64 R10, R13, R11.reuse, R0.reuse ;  /* 0x0000000b0d0a7219 */ /* 0x190fe40000001200 */
[----:B------:R-:W-:Y:S02]  /*7890*/  SHF.R.U32.HI R3, RZ, R11, R0 ;  /* 0x0000000bff037219 */ /* 0x000fe40000011600 */
[----:B------:R2:W4:Y:S03]  /*78a0*/  F2I.U32.TRUNC.NTZ R0, R6 ;  /* 0x0000000600007305 */ /* 0x000526000020f000 */
[----:B------:R-:W1:Y:S01]  /*78b0*/  LDC R14, c[0x0][0x648] ;  /* 0x00019200ff0e7b82 */ /* 0x000e620000000800 */
[-CC-:B---3--:R-:W-:Y:S02]  /*78c0*/  SHF.R.U64 R15, R10, R8.reuse, R3.reuse ;  /* 0x000000080a0f7219 */ /* 0x188fe40000001203 */
[----:B------:R-:W-:-:S03]  /*78d0*/  SHF.R.U32.HI R5, RZ, R8, R3 ;  /* 0x00000008ff057219 */ /* 0x000fc60000011603 */
[----:B------:R-:W-:Y:S02]  /*78e0*/  IMAD.MOV.U32 R4, RZ, RZ, R15 ;  /* 0x000000ffff047224 */ /* 0x000fe400078e000f */
[----:B------:R-:W3:Y:S01]  /*78f0*/  LDC R24, c[0x0][0x638] ;  /* 0x00018e00ff187b82 */ /* 0x000ee20000000800 */
[----:B0-----:R-:W-:-:S07]  /*7900*/  IMAD R25, R9, R7, R12 ;  /* 0x0000000709197224 */ /* 0x001fce00078e020c */
[----:B------:R-:W0:Y:S08]  /*7910*/  LDC R28, c[0x0][0x610] ;  /* 0x00018400ff1c7b82 */ /* 0x000e300000000800 */
[----:B------:R-:W0:Y:S01]  /*7920*/  LDC R29, c[0x0][0x600] ;  /* 0x00018000ff1d7b82 */ /* 0x000e220000000800 */
[----:B--2-4-:R-:W-:Y:S05]  /*7930*/  @!P0 BRA `(.L_x_159) ;  /* 0x0000000000288947 */ /* 0x014fea0003800000 */
[----:B------:R-:W2:Y:S02]  /*7940*/  LDC R4, c[0x0][0x64c] ;  /* 0x00019300ff047b82 */ /* 0x000ea40000000800 */
[----:B--2---:R-:W-:-:S05]  /*7950*/  IADD3 R3, P0, R15, R4, RZ ;  /* 0x000000040f037210 */ /* 0x004fca0007f1e0ff */
        /* <DEDUP_REMOVED lines=8> */
.L_x_159:
[----:B------:R-:W-:Y:S02]  /*79e0*/  ISETP.NE.AND P0, PT, R2, 0x1, PT ;  /* 0x000000010200780c */ /* 0x000fe40003f05270 */
[----:B-1----:R-:W-:Y:S01]  /*79f0*/  SHF.R.U64 R3, R4, R14, R5 ;  /* 0x0000000e04037219 */ /* 0x002fe20000001205 */
[----:B------:R-:W-:Y:S01]  /*7a00*/  IMAD.MOV R5, RZ, RZ, -R0 ;  /* 0x000000ffff057224 */ /* 0x000fe200078e0a00 */
[----:B------:R-:W-:Y:S02]  /*7a10*/  LOP3.LUT R0, R10, R101, RZ, 0xc0, !PT ;  /* 0x000000650a007212 */ /* 0x000fe400078ec0ff */
[----:B------:R-:W-:Y:S01]  /*7a20*/  LOP3.LUT R6, R13, R100, RZ, 0xc0, !PT ;  /* 0x000000640d067212 */ /* 0x000fe200078ec0ff */
[----:B------:R-:W-:Y:S02]  /*7a30*/  IMAD.MOV R4, RZ, RZ, -R3 ;  /* 0x000000ffff047224 */ /* 0x000fe400078e0a03 */
[----:B------:R-:W-:Y:S02]  /*7a40*/  IMAD R0, R93, R3, R0 ;  /* 0x000000035d007224 */ /* 0x000fe400078e0200 */
[----:B---3--:R-:W-:-:S02]  /*7a50*/  IMAD R3, R4, R24, R15 ;  /* 0x0000001804037224 */ /* 0x008fc400078e020f */
[----:B------:R-:W-:Y:S02]  /*7a60*/  @P0 IMAD R25, R21, R5, R20 ;  /* 0x0000000515190224 */ /* 0x000fe400078e0214 */
[----:B0-----:R-:W-:Y:S02]  /*7a70*/  IMAD R5, R3, R29, R6 ;  /* 0x0000001d03057224 */ /* 0x001fe400078e0206 */
[----:B------:R-:W-:Y:S02]  /*7a80*/  IMAD R0, R0, R28, R25 ;  /* 0x0000001c00007224 */ /* 0x000fe400078e0219 */
[----:B------:R-:W-:-:S03]  /*7a90*/  IMAD.MOV.U32 R4, RZ, RZ, 0x1 ;  /* 0x00000001ff047424 */ /* 0x000fc600078e00ff */
[----:B------:R-:W-:Y:S02]  /*7aa0*/  SEL R103, R5, R0, !P0 ;  /* 0x0000000005677207 */ /* 0x000fe40004000000 */
[----:B------:R-:W-:Y:S02]  /*7ab0*/  PRMT R3, R4, 0x7610, R3 ;  /* 0x0000761004037816 */ /* 0x000fe40000000003 */
[----:B------:R-:W-:-:S07]  /*7ac0*/  SEL R0, R0, R5, !P0 ;  /* 0x0000000500007207 */ /* 0x000fce0004000000 */
.L_x_157:
[----:B------:R-:W-:Y:S01]  /*7ad0*/  UIADD3 UR42, UR43, UR42, URZ ;  /* 0x0000002a2b2a7290 */ /* 0x000fe2000fffe03f */
[----:B------:R-:W-:Y:S01]  /*7ae0*/  LOP3.LUT P0, RZ, R3, 0xff, RZ, 0xc0, !PT ;  /* 0x000000ff03ff7812 */ /* 0x000fe2000780c0ff */
[----:B------:R-:W-:Y:S02]  /*7af0*/  IMAD.MOV.U32 R111, RZ, RZ, R0 ;  /* 0x000000ffff6f7224 */ /* 0x000fe400078e0000 */
[----:B------:R-:W-:Y:S02]  /*7b00*/  USHF.R.U32.HI UR4, URZ, 0x1, UR42 ;  /* 0x000000013f047899 */ /* 0x000fe4000801162a */
[----:B------:R-:W-:Y:S02]  /*7b10*/  UISETP.GT.U32.AND UP1, UPT, UR42, 0x1, UPT ;  /* 0x000000012a00788c */ /* 0x000fe4000bf24070 */
[----:B------:R-:W-:Y:S02]  /*7b20*/  ULOP3.LUT UR4, UR4, 0x1, URZ, 0xc0, !UPT ;  /* 0x0000000104047892 */ /* 0x000fe4000f8ec03f */
[----:B------:R-:W-:-:S02]  /*7b30*/  UISETP.LT.U32.AND UP1, UPT, UR43, 0x2, UP1 ;  /* 0x000000022b00788c */ /* 0x000fc40008f21070 */
[----:B------:R-:W-:Y:S02]  /*7b40*/  UISETP.NE.U32.AND UP0, UPT, UR4, 0x1, UPT ;  /* 0x000000010400788c */ /* 0x000fe4000bf05070 */
[----:B------:R-:W-:Y:S02]  /*7b50*/  USEL UR5, URZ, 0x1, !UP1 ;  /* 0x000000013f057887 */ /* 0x000fe4000c800000 */
[----:B------:R-:W-:Y:S02]  /*7b60*/  UISETP.GT.U32.AND UP0, UPT, UR43, 0x1, !UP0 ;  /* 0x000000012b00788c */ /* 0x000fe4000c704070 */
[----:B------:R-:W-:Y:S02]  /*7b70*/  ULOP3.LUT UR42, UR42, 0x1, URZ, 0xc0, !UPT ;  /* 0x000000012a2a7892 */ /* 0x000fe4000f8ec03f */
[----:B------:R-:W-:-:S04]  /*7b80*/  USEL UR4, URZ, 0x1, !UP0 ;  /* 0x000000013f047887 */ /* 0x000fc8000c000000 */
[----:B------:R-:W-:Y:S01]  /*7b90*/  ULOP3.LUT UR40, UR4, UR40, UR5, 0x96, !UPT ;  /* 0x0000002804287292 */ /* 0x000fe2000f8e9605 */
[----:B------:R-:W-:Y:S11]  /*7ba0*/  @P0 BRA `(.L_x_160) ;  /* 0xffffff98003c0947 */ /* 0x000ff6000383ffff */
[----:B------:R-:W-:Y:S05]  /*7bb0*/  EXIT ;  /* 0x000000000000794d */ /* 0x000fea0003800000 */
.L_x_7:
        /* <DEDUP_REMOVED lines=26> */
.L_x_162:
[----:B------:R-:W0:Y:S01]  /*7d60*/  LDC.64 R28, c[0x0][0x640] ;  /* 0x00019000ff1c7b82 */ /* 0x000e220000000a00 */
[-CC-:B------:R-:W-:Y:S01]  /*7d70*/  SHF.R.U64 R21, R14, R6.reuse, R15.reuse ;  /* 0x000000060e157219 */ /* 0x180fe2000000120f */
[----:B------:R-:W-:Y:S01]  /*7d80*/  IMAD.MOV.U32 R30, RZ, RZ, 0x1 ;  /* 0x00000001ff1e7424 */ /* 0x000fe200078e00ff */
[----:B------:R-:W-:Y:S02]  /*7d90*/  SHF.R.U32.HI R6, RZ, R6, R15 ;  /* 0x00000006ff067219 */ /* 0x000fe4000001160f */
[----:B------:R-:W-:-:S03]  /*7da0*/  IADD3 R13, P0, RZ, -R21, RZ ;  /* 0x80000015ff0d7210 */ /* 0x000fc60007f1e0ff */
[----:B------:R-:W1:Y:S02]  /*7db0*/  LDC R12, c[0x0][0x618] ;  /* 0x00018600ff0c7b82 */ /* 0x000e640000000800 */
[----:B------:R-:W-:-:S04]  /*7dc0*/  IMAD.X R9, RZ, RZ, ~R6, P0 ;  /* 0x000000ffff097224 */ /* 0x000fc800000e0e06 */
[-C--:B------:R-:W-:Y:S02]  /*7dd0*/  IMAD R6, R9, R24.reuse, RZ ;  /* 0x0000001809067224 */ /* 0x080fe400078e02ff */
[----:B------:R-:W2:Y:S01]  /*7de0*/  LDC R14, c[0x0][0x608] ;  /* 0x00018200ff0e7b82 */ /* 0x000ea20000000800 */
[----:B------:R-:W-:-:S04]  /*7df0*/  IMAD.WIDE.U32 R8, R13, R24, R16 ;  /* 0x000000180d087225 */ /* 0x000fc800078e0010 */
[----:B------:R-:W-:-:S03]  /*7e00*/  IMAD R13, R13, R25, R6 ;  /* 0x000000190d0d7224 */ /* 0x000fc600078e0206 */
[----:B------:R-:W3:Y:S01]  /*7e10*/  LDC R27, c[0x0][0x658] ;  /* 0x00019600ff1b7b82 */ /* 0x000ee20000000800 */
[----:B------:R-:W-:Y:S01]  /*7e20*/  IMAD.IADD R9, R9, 0x1, R13 ;  /* 0x0000000109097824 */ /* 0x000fe200078e020d */
[----:B0-----:R-:W-:-:S04]  /*7e30*/  ISETP.NE.U32.AND P0, PT, R28, RZ, PT ;  /* 0x000000ff1c00720c */ /* 0x001fc80003f05070 */
[----:B------:R-:W-:Y:S02]  /*7e40*/  ISETP.NE.AND.EX P0, PT, R29, RZ, PT, P0 ;  /* 0x000000ff1d00720c */ /* 0x000fe40003f05300 */
[----:B------:R-:W0:Y:S01]  /*7e50*/  LDC R22, c[0x0][0x600] ;  /* 0x00018000ff167b82 */ /* 0x000e220000000800 */
[-CC-:B-1----:R-:W-:Y:S01]  /*7e60*/  SHF.R.U64 R10, R8, R12.reuse, R9.reuse ;  /* 0x0000000c080a7219 */ /* 0x182fe20000001209 */
[----:B------:R-:W-:Y:S01]  /*7e70*/  IMAD.MOV.U32 R8, RZ, RZ, -0x1 ;  /* 0xffffffffff087424 */ /* 0x000fe200078e00ff */
[----:B------:R-:W-:-:S05]  /*7e80*/  SHF.R.U32.HI R9, RZ, R12, R9 ;  /* 0x0000000cff097219 */ /* 0x000fca0000011609 */
[----:B------:R-:W1:Y:S01]  /*7e90*/  LDC R24, c[0x0][0x648] ;  /* 0x00019200ff187b82 */ /* 0x000e620000000800 */
[-CC-:B--2---:R-:W-:Y:S02]  /*7ea0*/  SHF.R.U64 R23, R10, R14.reuse, R9.reuse ;  /* 0x0000000e0a177219 */ /* 0x184fe40000001209 */
[----:B------:R-:W-:-:S05]  /*7eb0*/  SHF.R.U32.HI R6, RZ, R14, R9 ;  /* 0x0000000eff067219 */ /* 0x000fca0000011609 */
[----:B------:R-:W2:Y:S01]  /*7ec0*/  LDC R26, c[0x0][0x638] ;  /* 0x00018e00ff1a7b82 */ /* 0x000ea20000000800 */
[-C--:B---3--:R-:W-:Y:S02]  /*7ed0*/  SHF.L.U32 R8, R8, R27.reuse, RZ ;  /* 0x0000001b08087219 */ /* 0x088fe400000006ff */
[-CC-:B------:R-:W-:Y:S02]  /*7ee0*/  SHF.R.U64 R25, R23, R27.reuse, R6.reuse ;  /* 0x0000001b17197219 */ /* 0x180fe40000001206 */
[----:B------:R-:W-:Y:S02]  /*7ef0*/  LOP3.LUT R32, RZ, R8, RZ, 0x33, !PT ;  /* 0x00000008ff207212 */ /* 0x000fe400078e33ff */
[----:B------:R-:W-:Y:S01]  /*7f00*/  SHF.R.U32.HI R9, RZ, R27, R6 ;  /* 0x0000001bff097219 */ /* 0x000fe20000011606 */
[----:B------:R-:W3:Y:S01]  /*7f10*/  LDC R31, c[0x0][0x610] ;  /* 0x00018400ff1f7b82 */ /* 0x000ee20000000800 */
[----:B------:R-:W-:Y:S01]  /*7f20*/  IMAD.MOV.U32 R8, RZ, RZ, R25 ;  /* 0x000000ffff087224 */ /* 0x000fe200078e0019 */
[----:B------:R-:W-:Y:S06]  /*7f30*/  @!P0 BRA `(.L_x_163) ;  /* 0x0000000000288947 */ /* 0x000fec0003800000 */
        /* <DEDUP_REMOVED lines=10> */
.L_x_163:
[----:B------:R-:W-:Y:S02]  /*7fe0*/  ISETP.NE.AND P0, PT, R2, 0x1, PT ;  /* 0x000000010200780c */ /* 0x000fe40003f05270 */
[----:B-1----:R-:W-:Y:S01]  /*7ff0*/  SHF.R.U64 R6, R8, R24, R9 ;  /* 0x0000001808067219 */ /* 0x002fe20000001209 */
[----:B0-----:R-:W-:Y:S01]  /*8000*/  VIADD R9, R22, 0xffffffff ;  /* 0xffffffff16097836 */ /* 0x001fe20000000000 */
[----:B------:R-:W-:Y:S02]  /*8010*/  SHF.L.U32 R30, R30, R27, RZ ;  /* 0x0000001b1e1e7219 */ /* 0x000fe400000006ff */
[----:B------:R-:W-:Y:S01]  /*8020*/  LOP3.LUT R5, R23, R32, RZ, 0xc0, !PT ;  /* 0x0000002017057212 */ /* 0x000fe200078ec0ff */
[----:B------:R-:W-:-:S04]  /*8030*/  IMAD.MOV R8, RZ, RZ, -R6 ;  /* 0x000000ffff087224 */ /* 0x000fc800078e0a06 */
[----:B------:R-:W-:Y:S01]  /*8040*/  IMAD R6, R30, R6, R5 ;  /* 0x000000061e067224 */ /* 0x000fe200078e0205 */
[----:B------:R-:W-:Y:S01]  /*8050*/  LOP3.LUT R5, R10, R9, RZ, 0xc0, !PT ;  /* 0x000000090a057212 */ /* 0x000fe200078ec0ff */
[----:B------:R-:W-:Y:S02]  /*8060*/  @P0 IMAD R3, R7, R20, R4 ;  /* 0x0000001407030224 */ /* 0x000fe400078e0204 */
[----:B--2---:R-:W-:Y:S02]  /*8070*/  IMAD R4, R8, R26, R25 ;  /* 0x0000001a08047224 */ /* 0x004fe400078e0219 */
[----:B---3--:R-:W-:Y:S02]  /*8080*/  IMAD R3, R6, R31, R3 ;  /* 0x0000001f06037224 */ /* 0x008fe400078e0203 */
[----:B------:R-:W-:Y:S02]  /*8090*/  IMAD R4, R4, R22, R5 ;  /* 0x0000001604047224 */ /* 0x000fe400078e0205 */
[----:B------:R-:W-:-:S02]  /*80a0*/  IMAD.MOV.U32 R8, RZ, RZ, 0x1 ;  /* 0x00000001ff087424 */ /* 0x000fc400078e00ff */
[----:B------:R-:W-:Y:S01]  /*80b0*/  IMAD.MOV.U32 R6, RZ, RZ, R21 ;  /* 0x000000ffff067224 */ /* 0x000fe200078e0015 */
[----:B------:R-:W-:Y:S02]  /*80c0*/  SEL R13, R4, R3, !P0 ;  /* 0x00000003040d7207 */ /* 0x000fe40004000000 */
[----:B------:R-:W-:-:S07]  /*80d0*/  SEL R19, R3, R4, !P0 ;  /* 0x0000000403137207 */ /* 0x000fce0004000000 */
.L_x_161:
[----:B------:R-:W-:-:S08]  /*80e0*/  NOP ;  /* 0x0000000000007918 */ /* 0x000fd00000000000 */
[----:B------:R-:W0:-:S00]  /*80f0*/  USETMAXREG.DEALLOC.CTAPOOL 0x28 ;  /* 0x00000028000079c8 */ /* 0x000e0000080e0500 */
[----:B0-----:R-:W-:-:S13]  /*8100*/  ISETP.NE.AND P0, PT, R0, RZ, PT ;  /* 0x000000ff0000720c */ /* 0x001fda0003f05270 */
[----:B------:R-:W-:Y:S05]  /*8110*/  @P0 EXIT ;  /* 0x000000000000094d */ /* 0x000fea0003800000 */
[----:B------:R-:W-:Y:S01]  /*8120*/  LOP3.LUT P0, RZ, R8, 0xff, RZ, 0xc0, !PT ;  /* 0x000000ff08ff7812 */ /* 0x000fe2000780c0ff */
[----:B------:R-:W-:Y:S02]  /*8130*/  IMAD.MOV.U32 R10, RZ, RZ, 0x1 ;  /* 0x00000001ff0a7424 */ /* 0x000fe400078e00ff */
[----:B------:R-:W-:-:S10]  /*8140*/  IMAD.MOV.U32 R9, RZ, RZ, RZ ;  /* 0x000000ffff097224 */ /* 0x000fd400078e00ff */
[----:B------:R-:W-:Y:S05]  /*8150*/  @!P0 BRA `(.L_x_164) ;  /* 0x0000000c00b08947 */ /* 0x000fea0003800000 */
[----:B------:R-:W0:Y:S01]  /*8160*/  LDC R0, c[0x0][0x28c] ;  /* 0x0000a300ff007b82 */ /* 0x000e220000000800 */
[----:B------:R-:W-:Y:S01]  /*8170*/  ULDC UR5, c[0x0][0x658] ;  /* 0x0001960000057ab9 */ /* 0x000fe20000000800 */
[----:B------:R-:W-:Y:S01]  /*8180*/  UMOV UR10, 0xffffffff ;  /* 0xffffffff000a7882 */ /* 0x000fe20000000000 */
[----:B------:R-:W-:Y:S01]  /*8190*/  UMOV UR14, 0x1 ;  /* 0x00000001000e7882 */ /* 0x000fe20000000000 */
[----:B------:R-:W-:Y:S01]  /*81a0*/  USHF.L.U32 UR10, UR10, UR5, URZ ;  /* 0x000000050a0a7299 */ /* 0x000fe2000800063f */
[----:B------:R-:W-:Y:S01]  /*81b0*/  BSSY B0, `(.L_x_164) ;  /* 0x00000e6000007945 */ /* 0x000fe20003800000 */
[----:B------:R-:W-:Y:S01]  /*81c0*/  LOP3.LUT R12, R18, 0x2, RZ, 0xfc, !PT ;  /* 0x00000002120c7812 */ /* 0x000fe200078efcff */
[----:B------:R-:W-:Y:S01]  /*81d0*/  IMAD.MOV.U32 R10, RZ, RZ, 0x1 ;  /* 0x00000001ff0a7424 */ /* 0x000fe200078e00ff */
[----:B------:R-:W1:Y:S01]  /*81e0*/  S2UR UR9, SR_CgaCtaId ;  /* 0x00000000000979c3 */ /* 0x000e620000008800 */
[----:B------:R-:W-:Y:S01]  /*81f0*/  ULOP3.LUT UR13, URZ, UR10, URZ, 0x33, !UPT ;  /* 0x0000000a3f0d7292 */ /* 0x000fe2000f8e333f */
[----:B------:R-:W-:Y:S01]  /*8200*/  IMAD.MOV.U32 R9, RZ, RZ, RZ ;  /* 0x000000ffff097224 */ /* 0x000fe200078e00ff */
[----:B------:R-:W-:Y:S01]  /*8210*/  ULDC UR4, c[0x0][0x600] ;  /* 0x0001800000047ab9 */ /* 0x000fe20000000800 */
[----:B------:R-:W-:Y:S01]  /*8220*/  UMOV UR29, 0x1111 ;  /* 0x00001111001d7882 */ /* 0x000fe20000000000 */
[----:B------:R-:W-:-:S02]  /*8230*/  UIADD3 UR4, UR4, -0x1, URZ ;  /* 0xffffffff04047890 */ /* 0x000fc4000fffe03f */
[----:B------:R-:W-:Y:S01]  /*8240*/  USHF.L.U32 UR5, UR14, UR5, URZ ;  /* 0x000000050e057299 */ /* 0x000fe2000800063f */
[----:B------:R-:W-:Y:S01]  /*8250*/  ULDC.64 UR42, c[0x0][0x198] ;  /* 0x00006600002a7ab9 */ /* 0x000fe20000000a00 */
[----:B0-----:R-:W-:-:S05]  /*8260*/  VIADD R0, R0, 0x7f ;  /* 0x0000007f00007836 */ /* 0x001fca0000000000 */
[----:B------:R-:W-:Y:S01]  /*8270*/  SHF.R.S32.HI R3, RZ, 0x1f, R0 ;  /* 0x0000001fff037819 */ /* 0x000fe20000011400 */
[----:B-1----:R-:W-:-:S03]  /*8280*/  USHF.R.U32.HI UR31, URZ, 0x2, UR9 ;  /* 0x000000023f1f7899 */ /* 0x002fc60008011609 */
[----:B------:R-:W-:Y:S01]  /*8290*/  LEA.HI R3, R3, R0, RZ, 0x7 ;  /* 0x0000000003037211 */ /* 0x000fe200078f38ff */
[----:B------:R-:W-:Y:S01]  /*82a0*/  ULOP3.LUT UR8, UR9, 0x3, URZ, 0xc0, !UPT ;  /* 0x0000000309087892 */ /* 0x000fe2000f8ec03f */
[----:B------:R-:W-:Y:S01]  /*82b0*/  IMAD.MOV.U32 R0, RZ, RZ, 0x1 ;  /* 0x00000001ff007424 */ /* 0x000fe200078e00ff */
[----:B------:R-:W-:Y:S01]  /*82c0*/  USHF.L.U32 UR6, UR9, 0x4, URZ ;  /* 0x0000000409067899 */ /* 0x000fe2000800063f */
[--C-:B------:R-:W-:Y:S01]  /*82d0*/  SHF.R.S32.HI R8, RZ, 0x7, R3.reuse ;  /* 0x00000007ff087819 */ /* 0x100fe20000011403 */
[----:B------:R-:W-:Y:S02]  /*82e0*/  USHF.L.U32 UR7, UR9, 0xa, URZ ;  /* 0x0000000a09077899 */ /* 0x000fe4000800063f */
[----:B------:R-:W-:Y:S01]  /*82f0*/  ULOP3.LUT UR9, UR9, 0xfffffffc, URZ, 0xc0, !UPT ;  /* 0xfffffffc09097892 */ /* 0x000fe2000f8ec03f */
[----:B------:R-:W-:Y:S01]  /*8300*/  PRMT R3, R0, 0x7610, R3 ;  /* 0x0000761000037816 */ /* 0x000fe20000000003 */
[----:B------:R-:W-:Y:S01]  /*8310*/  UISETP.GT.U32.AND UP0, UPT, UR8, 0xffff, UPT ;  /* 0x0000ffff0800788c */ /* 0x000fe2000bf04070 */
[----:B------:R-:W-:Y:S01]  /*8320*/  VIADD R0, R8, 0x1 ;  /* 0x0000000108007836 */ /* 0x000fe20000000000 */
[----:B------:R-:W-:-:S02]  /*8330*/  ULOP3.LUT UR11, UR9, 0x1, URZ, 0xfc, !UPT ;  /* 0x00000001090b7892 */ /* 0x000fc4000f8efc3f */
[----:B------:R-:W-:Y:S02]  /*8340*/  ULOP3.LUT UR12, UR9, 0x2, URZ, 0xfc, !UPT ;  /* 0x00000002090c7892 */ /* 0x000fe4000f8efc3f */
[----:B------:R-:W-:Y:S02]  /*8350*/  USHF.L.U32 UR10, UR14, UR9, URZ ;  /* 0x000000090e0a7299 */ /* 0x000fe4000800063f */
[----:B------:R-:W-:Y:S02]  /*8360*/  ULOP3.LUT UR9, UR9, 0x3, URZ, 0xfc, !UPT ;  /* 0x0000000309097892 */ /* 0x000fe4000f8efc3f */
[----:B------:R-:W-:Y:S02]  /*8370*/  USHF.L.U32 UR11, UR14, UR11, URZ ;  /* 0x0000000b0e0b7299 */ /* 0x000fe4000800063f */
[----:B------:R-:W-:Y:S02]  /*8380*/  USHF.L.U32 UR12, UR14, UR12, URZ ;  /* 0x0000000c0e0c7299 */ /* 0x000fe4000800063f */
[----:B------:R-:W-:-:S02]  /*8390*/  USEL UR8, UR8, 0xffff, !UP0 ;  /* 0x0000ffff08087887 */ /* 0x000fc4000c000000 */
[----:B------:R-:W-:Y:S02]  /*83a0*/  USHF.L.U32 UR9, UR14, UR9, URZ ;  /* 0x000000090e097299 */ /* 0x000fe4000800063f */
[----:B------:R-:W-:Y:S02]  /*83b0*/  ULOP3.LUT UR10, UR12, UR10, UR11, 0xfe, !UPT ;  /* 0x0000000a0c0a7292 */ /* 0x000fe4000f8efe0b */
[----:B------:R-:W-:Y:S02]  /*83c0*/  ULOP3.LUT UR8, UR8, 0xffff, URZ, 0xc0, !UPT ;  /* 0x0000ffff08087892 */ /* 0x000fe4000f8ec03f */
[----:B------:R-:W-:Y:S02]  /*83d0*/  ULOP3.LUT UR6, UR6, 0x30, URZ, 0xc0, !UPT ;  /* 0x0000003006067892 */ /* 0x000fe4000f8ec03f */
[----:B------:R-:W-:Y:S02]  /*83e0*/  ULOP3.LUT UR7, UR7, 0xc00, URZ, 0xc0, !UPT ;  /* 0x00000c0007077892 */ /* 0x000fe4000f8ec03f */
[----:B------:R-:W-:-:S02]  /*83f0*/  ULOP3.LUT UR21, UR10, UR9, URZ, 0xfc, !UPT ;  /* 0x000000090a157292 */ /* 0x000fc4000f8efc3f */
[----:B------:R-:W-:-:S12]  /*8400*/  USHF.L.U32 UR29, UR29, UR8, URZ ;  /* 0x000000081d1d7299 */ /* 0x000fd8000800063f */
.L_x_175:
[----:B------:R-:W-:-:S03]  /*8410*/  UMOV UR8, 0xffffffff ;  /* 0xffffffff00087882 */ /* 0x000fc60000000000 */
[----:B------:R-:W-:Y:S05]  /*8420*/  BRA.DIV UR8, `(.L_x_165) ;  /* 0x0000000e089c7947 */ /* 0x000fea000b800000 */
[----:B------:R-:W-:-:S13]  /*8430*/  ELECT P6, URZ, PT ;  /* 0x00000000003f782f */ /* 0x000fda00038c0000 */
.L_x_184:
[----:B------:R-:W0:Y:S01]  /*8440*/  LDC R4, c[0x0][0x28c] ;  /* 0x0000a300ff047b82 */ /* 0x000e220000000800 */
[----:B------:R-:W-:Y:S01]  /*8450*/  BSSY B1, `(.L_x_166) ;  /* 0x0000048000017945 */ /* 0x000fe20003800000 */
[----:B0-----:R-:W-:-:S13]  /*8460*/  ISETP.LT.OR P6, PT, R4, 0x1, !P6 ;  /* 0x000000010400780c */ /* 0x001fda00077c1670 */
[----:B------:R-:W-:Y:S05]  /*8470*/  @P6 BRA `(.L_x_167) ;  /* 0x0000000400146947 */ /* 0x000fea0003800000 */
[----:B------:R-:W-:Y:S01]  /*8480*/  LEA R19, R19, UR31, 0x2 ;  /* 0x0000001f13137c11 */ /* 0x000fe2000f8e10ff */
[----:B------:R-:W-:Y:S01]  /*8490*/  IMAD.MOV.U32 R21, RZ, RZ, RZ ;  /* 0x000000ffff157224 */ /* 0x000fe200078e00ff */
[----:B------:R-:W-:Y:S01]  /*84a0*/  LEA R15, R13, UR6, 0x6 ;  /* 0x000000060d0f7c11 */ /* 0x000fe2000f8e30ff */
[----:B------:R-:W-:Y:S02]  /*84b0*/  IMAD.MOV.U32 R4, RZ, RZ, R0 ;  /* 0x000000ffff047224 */ /* 0x000fe400078e0000 */
[----:B------:R-:W-:Y:S02]  /*84c0*/  IMAD.MOV.U32 R5, RZ, RZ, R10 ;  /* 0x000000ffff057224 */ /* 0x000fe400078e000a */
[----:B------:R-:W-:Y:S02]  /*84d0*/  IMAD.MOV.U32 R7, RZ, RZ, R9 ;  /* 0x000000ffff077224 */ /* 0x000fe400078e0009 */
[----:B------:R-:W-:-:S07]  /*84e0*/  IMAD.SHL.U32 R19, R19, 0x40, RZ ;  /* 0x0000004013137824 */ /* 0x000fce00078e00ff */
.L_x_170:
[----:B------:R-:W0:Y:S01]  /*84f0*/  S2R R14, SR_CgaCtaId ;  /* 0x00000000000e7919 */ /* 0x000e220000008800 */
[----:B------:R-:W-:Y:S02]  /*8500*/  MOV R13, 0x400 ;  /* 0x00000400000d7802 */ /* 0x000fe40000000f00 */
[----:B------:R-:W-:Y:S02]  /*8510*/  ISETP.NE.AND P1, PT, R11, RZ, PT ;  /* 0x000000ff0b00720c */ /* 0x000fe40003f25270 */
[----:B0-----:R-:W-:Y:S02]  /*8520*/  LEA R22, R14, R13, 0x18 ;  /* 0x0000000d0e167211 */ /* 0x001fe400078ec0ff */
[----:B------:R-:W-:-:S09]  /*8530*/  SHF.L.U32 R13, R5, 0x1f, RZ ;  /* 0x0000001f050d7819 */ /* 0x000fd200000006ff */
[----:B------:R-:W0:Y:S01]  /*8540*/  @!P1 LDC R14, c[0x0][0x500] ;  /* 0x00014000ff0e9b82 */ /* 0x000e220000000800 */
[----:B------:R-:W-:-:S04]  /*8550*/  IMAD R20, R7, 0x8, R22 ;  /* 0x0000000807147824 */ /* 0x000fc800078e0216 */
[----:B------:R-:W1:Y:S02]  /*8560*/  SYNCS.PHASECHK.TRANS64.TRYWAIT P0, [R20+URZ+0x10], R13 ;  /* 0x0000100d140075a7 */ /* 0x000e64000800017f */
[----:B-1----:R-:W-:Y:S05]  /*8570*/  @!P0 BRA `(.L_x_168) ;  /* 0x0000000c00688947 */ /* 0x002fea0003800000 */
.L_x_185:
[----:B-1----:R-:W-:Y:S01]  /*8580*/  PRMT R13, R12, 0x9910, RZ ;  /* 0x000099100c0d7816 */ /* 0x002fe200000000ff */
[----:B0-----:R0:W-:Y:S03]  /*8590*/  @!P1 SYNCS.ARRIVE.TRANS64 RZ, [R20+URZ], R14 ;  /* 0x0000000e14ff99a7 */ /* 0x0011e6000800003f */
[----:B------:R-:W-:-:S13]  /*85a0*/  ISETP.NE.AND P0, PT, R13, 0x2, PT ;  /* 0x000000020d00780c */ /* 0x000fda0003f05270 */
[----:B0-----:R-:W-:Y:S05]  /*85b0*/  @P0 BRA `(.L_x_169) ;  /* 0x0000000000040947 */ /* 0x001fea0003800000 */
[----:B------:R-:W-:Y:S01]  /*85c0*/  BPT.TRAP 0x1 ;  /* 0x000000040000795c */ /* 0x000fe20000300000 */
.L_x_169:
[C---:B------:R-:W-:Y:S01]  /*85d0*/  LEA R13, R7.reuse, UR31, 0x3 ;  /* 0x0000001f070d7c11 */ /* 0x040fe2000f8e18ff */
[----:B------:R-:W-:Y:S01]  /*85e0*/  VIADD R4, R4, 0xffffffff ;  /* 0xffffffff04047836 */ /* 0x000fe20000000000 */
[----:B------:R-:W-:Y:S01]  /*85f0*/  LEA R14, R7, UR7, 0xd ;  /* 0x00000007070e7c11 */ /* 0x000fe2000f8e68ff */
[----:B------:R-:W-:Y:S01]  /*8600*/  UIADD3 UR14, UP0, UR42, 0xf0, URZ ;  /* 0x000000f02a0e7890 */ /* 0x000fe2000ff1e03f */
[----:B------:R-:W-:Y:S01]  /*8610*/  R2UR UR34, R21 ;  /* 0x00000000152272ca */ /* 0x000fe200000e0000 */
[----:B------:R-:W-:Y:S01]  /*8620*/  IMAD.SHL.U32 R13, R13, 0x1000, RZ ;  /* 0x000010000d0d7824 */ /* 0x000fe200078e00ff */
[----:B------:R-:W-:Y:S01]  /*8630*/  R2UR UR33, R20 ;  /* 0x00000000142172ca */ /* 0x000fe200000e0000 */
[--C-:B------:R-:W-:Y:S01]  /*8640*/  IMAD R14, R14, 0x2, R22.reuse ;  /* 0x000000020e0e7824 */ /* 0x100fe200078e0216 */
[----:B------:R-:W-:Y:S01]  /*8650*/  R2UR UR36, R6 ;  /* 0x00000000062472ca */ /* 0x000fe200000e0000 */
[----:B------:R-:W-:Y:S01]  /*8660*/  IMAD R13, R13, 0x2, R22 ;  /* 0x000000020d0d7824 */ /* 0x000fe200078e0216 */
[----:B------:R-:W-:Y:S01]  /*8670*/  R2UR UR35, R19 ;  /* 0x00000000132372ca */ /* 0x000fe200000e0000 */
[----:B------:R-:W-:Y:S01]  /*8680*/  UIADD3 UR44, UP1, UR42, 0x1f0, URZ ;  /* 0x000001f02a2c7890 */ /* 0x000fe2000ff3e03f */
[----:B------:R-:W-:Y:S01]  /*8690*/  R2UR UR8, R14 ;  /* 0x000000000e0872ca */ /* 0x000fe200000e0000 */
[----:B------:R-:W-:Y:S01]  /*86a0*/  UIADD3.X UR15, URZ, UR43, URZ, UP0, !UPT ;  /* 0x0000002b3f0f7290 */ /* 0x000fe200087fe43f */
[----:B------:R-:W-:Y:S01]  /*86b0*/  R2UR UR24, R13 ;  /* 0x000000000d1872ca */ /* 0x000fe200000e0000 */
[----:B------:R-:W-:Y:S01]  /*86c0*/  UPRMT UR30, URZ, 0x5410, UR29 ;  /* 0x000054103f1e7896 */ /* 0x000fe2000800001d */
[----:B------:R-:W-:Y:S01]  /*86d0*/  R2UR UR19, R15 ;  /* 0x000000000f1372ca */ /* 0x000fe200000e0000 */
[----:B------:R-:W-:Y:S01]  /*86e0*/  UIADD3 UR26, UR34, 0x40, URZ ;  /* 0x00000040221a7890 */ /* 0x000fe2000fffe03f */
[----:B------:R-:W-:Y:S01]  /*86f0*/  ISETP.GT.AND P1, PT, R4, 0x1, PT ;  /* 0x000000010400780c */ /* 0x000fe20003f24270 */
[----:B------:R-:W-:Y:S01]  /*8700*/  UIADD3.X UR45, URZ, UR43, URZ, UP1, !UPT ;  /* 0x0000002b3f2d7290 */ /* 0x000fe20008ffe43f */
[----:B------:R-:W-:Y:S01]  /*8710*/  VIADD R7, R7, 0x1 ;  /* 0x0000000107077836 */ /* 0x000fe20000000000 */
[----:B------:R-:W-:Y:S01]  /*8720*/  UPRMT UR37, URZ, 0x5410, UR21 ;  /* 0x000054103f257896 */ /* 0x000fe20008000015 */
[----:B------:R-:W-:Y:S01]  /*8730*/  VIADD R21, R21, 0x80 ;  /* 0x0000008015157836 */ /* 0x000fe20000000000 */
[----:B------:R-:W-:Y:S01]  /*8740*/  UMOV UR22, 0x0 ;  /* 0x0000000000167882 */ /* 0x000fe20000000000 */
[----:B------:R-:W-:Y:S01]  /*8750*/  UMOV UR23, 0x10000000 ;  /* 0x1000000000177882 */ /* 0x000fe20000000000 */
[----:B------:R-:W-:Y:S01]  /*8760*/  UIADD3 UR16, UR8, 0x20100, URZ ;  /* 0x0002010008107890 */ /* 0x000fe2000fffe03f */
[----:B------:R-:W-:Y:S01]  /*8770*/  ISETP.NE.AND P0, PT, R7, 0x2, PT ;  /* 0x000000020700780c */ /* 0x000fe20003f05270 */
[----:B------:R-:W-:-:S02]  /*8780*/  UIADD3 UR32, UR24, 0x100, URZ ;  /* 0x0000010018207890 */ /* 0x000fc4000fffe03f */
[----:B------:R-:W-:Y:S01]  /*8790*/  UIADD3 UR24, UR24, 0x8100, URZ ;  /* 0x0000810018187890 */ /* 0x000fe2000fffe03f */
[----:B------:R-:W-:Y:S01]  /*87a0*/  SEL R14, RZ, 0x1, P0 ;  /* 0x00000001ff0e7807 */ /* 0x000fe20000000000 */
[----:B------:R-:W-:Y:S01]  /*87b0*/  UIADD3 UR8, UR8, 0x22100, URZ ;  /* 0x0002210008087890 */ /* 0x000fe2000fffe03f */
[----:B------:R-:W-:Y:S01]  /*87c0*/  SEL R7, R7, RZ, P0 ;  /* 0x000000ff07077207 */ /* 0x000fe20000000000 */
[----:B------:R-:W-:Y:S01]  /*87d0*/  UMOV UR25, UR33 ;  /* 0x0000002100197c82 */ /* 0x000fe20008000000 */
[----:B------:R-:W-:Y:S01]  /*87e0*/  UMOV UR28, UR36 ;  /* 0x00000024001c7c82 */ /* 0x000fe20008000000 */
[----:B------:R-:W-:Y:S01]  /*87f0*/  UMOV UR27, UR35 ;  /* 0x00000023001b7c82 */ /* 0x000fe20008000000 */
[----:B------:R-:W-:Y:S01]  /*8800*/  UMOV UR17, UR33 ;  /* 0x0000002100117c82 */ /* 0x000fe20008000000 */
[----:B------:R-:W-:Y:S01]  /*8810*/  UMOV UR18, UR34 ;  /* 0x0000002200127c82 */ /* 0x000fe20008000000 */
[----:B------:R-:W-:Y:S01]  /*8820*/  UMOV UR20, UR36 ;  /* 0x0000002400147c82 */ /* 0x000fe20008000000 */
[----:B------:R0:W-:Y:S01]  /*8830*/  UTMALDG.3D.MULTICAST [UR32], [UR14], UR30, desc[UR22] ;  /* 0x000016200e0073b4 */ /* 0x0001e2000801181e */
[----:B------:R-:W-:Y:S01]  /*8840*/  UMOV UR9, UR33 ;  /* 0x0000002100097c82 */ /* 0x000fe20008000000 */
[----:B------:R-:W-:Y:S01]  /*8850*/  UMOV UR11, UR19 ;  /* 0x00000013000b7c82 */ /* 0x000fe20008000000 */
[----:B------:R-:W-:Y:S01]  /*8860*/  UMOV UR12, UR36 ;  /* 0x00000024000c7c82 */ /* 0x000fe20008000000 */
[----:B------:R-:W-:Y:S01]  /*8870*/  UMOV UR10, UR26 ;  /* 0x0000001a000a7c82 */ /* 0x000fe20008000000 */
[----:B------:R-:W-:Y:S01]  /*8880*/  LOP3.LUT R5, R5, R14, RZ, 0x3c, !PT ;  /* 0x0000000e05057212 */ /* 0x000fe200078e3cff */
[----:B------:R0:W-:Y:S01]  /*8890*/  UTMALDG.3D.MULTICAST [UR24], [UR14], UR30, desc[UR22] ;  /* 0x000016180e0073b4 */ /* 0x0001e2000801181e */
[----:B------:R0:W-:Y:S01]  /*88a0*/  UTMALDG.3D.MULTICAST [UR16], [UR44], UR37, desc[UR22] ;  /* 0x000016102c0073b4 */ /* 0x0001e20008011825 */
[----:B------:R0:W-:Y:S02]  /*88b0*/  UTMALDG.3D.MULTICAST [UR8], [UR44], UR37, desc[UR22] ;  /* 0x000016082c0073b4 */ /* 0x0001e40008011825 */
[----:B0-----:R-:W-:Y:S05]  /*88c0*/  @P1 BRA `(.L_x_170) ;  /* 0xfffffffc00081947 */ /* 0x001fea000383ffff */
.L_x_167:
[----:B------:R-:W-:Y:S05]  /*88d0*/  BSYNC B1 ;  /* 0x0000000000017941 */ /* 0x000fea0003800000 */
.L_x_166:
[----:B------:R-:W-:Y:S01]  /*88e0*/  LOP3.LUT P1, RZ, R3, 0xff, RZ, 0xc0, !PT ;  /* 0x000000ff03ff7812 */ /* 0x000fe2000782c0ff */
[----:B------:R-:W-:Y:S01]  /*88f0*/  IMAD.IADD R9, R8, 0x1, R9 ;  /* 0x0000000108097824 */ /* 0x000fe200078e0209 */
[----:B------:R-:W-:Y:S01]  /*8900*/  IADD3 R16, P2, R16, UR38, RZ ;  /* 0x0000002610107c10 */ /* 0x000fe2000ff5e0ff */
[----:B------:R-:W-:Y:S01]  /*8910*/  ULDC.64 UR8, c[0x0][0x650] ;  /* 0x0001940000087ab9 */ /* 0x000fe20000000a00 */
[----:B------:R-:W-:Y:S01]  /*8920*/  BSSY B1, `(.L_x_171) ;  /* 0x000006c000017945 */ /* 0x000fe20003800000 */
[----:B------:R-:W-:Y:S01]  /*8930*/  IMAD.MOV.U32 R19, RZ, RZ, -0x1 ;  /* 0xffffffffff137424 */ /* 0x000fe200078e00ff */
[----:B------:R-:W-:Y:S01]  /*8940*/  SHF.R.U32.HI R3, RZ, 0x1, R9 ;  /* 0x00000001ff037819 */ /* 0x000fe20000011609 */
[----:B------:R-:W-:Y:S01]  /*8950*/  IMAD.MOV.U32 R13, RZ, RZ, -0x1 ;  /* 0xffffffffff0d7424 */ /* 0x000fe200078e00ff */
[----:B------:R-:W-:Y:S01]  /*8960*/  ISETP.GT.U32.AND P0, PT, R9, 0x1, PT ;  /* 0x000000010900780c */ /* 0x000fe20003f04070 */
[----:B------:R-:W-:Y:S01]  /*8970*/  IMAD.MOV.U32 R6, RZ, RZ, -0x1 ;  /* 0xffffffffff067424 */ /* 0x000fe200078e00ff */
[----:B------:R-:W-:-:S02]  /*8980*/  LOP3.LUT R3, R3, 0x1, RZ, 0xc0, !PT ;  /* 0x0000000103037812 */ /* 0x000fc400078ec0ff */
[----:B------:R-:W-:Y:S01]  /*8990*/  ISETP.LT.U32.AND P0, PT, R8, 0x2, P0 ;  /* 0x000000020800780c */ /* 0x000fe20000701070 */
[----:B------:R-:W0:Y:S01]  /*89a0*/  @P1 S2R R5, SR_CgaCtaId ;  /* 0x0000000000051919 */ /* 0x000e220000008800 */
[----:B------:R-:W-:Y:S02]  /*89b0*/  @P1 MOV R4, 0x400 ;  /* 0x0000040000041802 */ /* 0x000fe40000000f00 */
[----:B------:R-:W-:Y:S02]  /*89c0*/  IADD3.X R17, R17, UR41, RZ, P2, !PT ;  /* 0x0000002911117c10 */ /* 0x000fe400097fe4ff */
[----:B------:R-:W-:Y:S02]  /*89d0*/  ISETP.GE.U32.AND P2, PT, R16, UR8, PT ;  /* 0x0000000810007c0c */ /* 0x000fe4000bf46070 */
[----:B------:R-:W-:Y:S02]  /*89e0*/  LOP3.LUT R9, R9, 0x1, RZ, 0xc0, !PT ;  /* 0x0000000109097812 */ /* 0x000fe400078ec0ff */
[----:B0-----:R-:W-:-:S04]  /*89f0*/  @P1 LEA R4, R5, R4, 0x18 ;  /* 0x0000000405041211 */ /* 0x001fc800078ec0ff */
[----:B------:R0:W-:Y:S01]  /*8a00*/  @P1 SYNCS.ARRIVE.TRANS64.A1T0 RZ, [R4+URZ+0x38], RZ ;  /* 0x000038ff04ff19a7 */ /* 0x0001e2000810003f */
[----:B------:R-:W-:Y:S02]  /*8a10*/  ISETP.NE.U32.AND P1, PT, R3, 0x1, PT ;  /* 0x000000010300780c */ /* 0x000fe40003f25070 */
[----:B------:R-:W-:Y:S02]  /*8a20*/  SEL R3, RZ, 0x1, !P0 ;  /* 0x00000001ff037807 */ /* 0x000fe40004000000 */
[----:B------:R-:W-:Y:S02]  /*8a30*/  ISETP.GE.U32.AND.EX P0, PT, R17, UR9, PT, P2 ;  /* 0x0000000911007c0c */ /* 0x000fe4000bf06120 */
[----:B------:R-:W-:-:S04]  /*8a40*/  ISETP.GT.U32.AND P1, PT, R8, 0x1, !P1 ;  /* 0x000000010800780c */ /* 0x000fc80004f24070 */
[----:B0-----:R-:W-:-:S04]  /*8a50*/  SEL R4, RZ, 0x1, !P1 ;  /* 0x00000001ff047807 */ /* 0x001fc80004800000 */
[--C-:B------:R-:W-:Y:S02]  /*8a60*/  LOP3.LUT R10, R4, R10, R3.reuse, 0x96, !PT ;  /* 0x0000000a040a7212 */ /* 0x100fe400078e9603 */
[----:B------:R-:W-:Y:S02]  /*8a70*/  PRMT R4, RZ, 0x7610, R4 ;  /* 0x00007610ff047816 */ /* 0x000fe40000000004 */
[----:B------:R-:W-:Y:S01]  /*8a80*/  PRMT R3, RZ, 0x7610, R3 ;  /* 0x00007610ff037816 */ /* 0x000fe20000000003 */
[----:B------:R-:W-:Y:S06]  /*8a90*/  @P0 BRA `(.L_x_172) ;  /* 0x0000000400500947 */ /* 0x000fec0003800000 */
[----:B------:R-:W0:Y:S01]  /*8aa0*/  S2R R15, SR_CTAID.X ;  /* 0x00000000000f7919 */ /* 0x000e220000002500 */
[----:B------:R-:W-:Y:S01]  /*8ab0*/  ULDC.64 UR8, c[0x0][0x628] ;  /* 0x00018a0000087ab9 */ /* 0x000fe20000000a00 */
[----:B------:R-:W1:Y:S01]  /*8ac0*/  LDC R20, c[0x0][0x144] ;  /* 0x00005100ff147b82 */ /* 0x000e620000000800 */
[----:B------:R-:W-:Y:S01]  /*8ad0*/  ISETP.NE.U32.AND P0, PT, RZ, UR8, PT ;  /* 0x00000008ff007c0c */ /* 0x000fe2000bf05070 */
[----:B------:R-:W2:Y:S01]  /*8ae0*/  S2R R13, SR_CTAID.Y ;  /* 0x00000000000d7919 */ /* 0x000ea20000002600 */
[----:B------:R-:W-:Y:S01]  /*8af0*/  ULDC UR10, c[0x0][0x150] ;  /* 0x00005400000a7ab9 */ /* 0x000fe20000000800 */
[----:B------:R-:W-:Y:S01]  /*8b00*/  ULDC UR11, c[0x0][0x630] ;  /* 0x00018c00000b7ab9 */ /* 0x000fe20000000800 */
[----:B------:R-:W-:Y:S01]  /*8b10*/  ISETP.NE.AND.EX P0, PT, RZ, UR9, PT, P0 ;  /* 0x00000009ff007c0c */ /* 0x000fe2000bf05300 */
[----:B------:R-:W-:Y:S01]  /*8b20*/  IMAD.MOV.U32 R4, RZ, RZ, R16 ;  /* 0x000000ffff047224 */ /* 0x000fe200078e0010 */
[----:B0-----:R-:W-:-:S05]  /*8b30*/  I2FP.F32.U32 R5, R15 ;  /* 0x0000000f00057245 */ /* 0x001fca0000201000 */
[----:B------:R-:W-:Y:S01]  /*8b40*/  FMUL R21, R5, UR10 ;  /* 0x0000000a05157c20 */ /* 0x000fe20008400000 */
[----:B------:R-:W-:-:S05]  /*8b50*/  IMAD.MOV.U32 R5, RZ, RZ, R17 ;  /* 0x000000ffff057224 */ /* 0x000fca00078e0011 */
[----:B--2---:R-:W-:Y:S05]  /*8b60*/  @!P0 BRA `(.L_x_173) ;  /* 0x0000000000288947 */ /* 0x004fea0003800000 */
[----:B------:R-:W-:Y:S02]  /*8b70*/  ULDC UR10, c[0x0][0x634] ;  /* 0x00018d00000a7ab9 */ /* 0x000fe40000000800 */
[----:B------:R-:W-:-:S05]  /*8b80*/  IADD3 R5, P0, R16, UR10, RZ ;  /* 0x0000000a10057c10 */ /* 0x000fca000ff1e0ff */
[----:B------:R-:W-:-:S04]  /*8b90*/  IMAD.X R19, RZ, RZ, R17, P0 ;  /* 0x000000ffff137224 */ /* 0x000fc800000e0611 */
[----:B------:R-:W-:-:S04]  /*8ba0*/  IMAD.WIDE.U32 R6, R19, UR8, RZ ;  /* 0x0000000813067c25 */ /* 0x000fc8000f8e00ff */
[----:B------:R-:W-:-:S04]  /*8bb0*/  IMAD.WIDE.U32 R6, P0, R5, UR9, R6 ;  /* 0x0000000905067c25 */ /* 0x000fc8000f800006 */
[----:B------:R-:W-:-:S04]  /*8bc0*/  IMAD.WIDE.U32 R4, R5, UR8, RZ ;  /* 0x0000000805047c25 */ /* 0x000fc8000f8e00ff */
[----:B------:R-:W-:Y:S01]  /*8bd0*/  IMAD.MOV.U32 R4, RZ, RZ, R7 ;  /* 0x000000ffff047224 */ /* 0x000fe200078e0007 */
[----:B------:R-:W-:Y:S01]  /*8be0*/  IADD3 RZ, P1, R5, R6, RZ ;  /* 0x0000000605ff7210 */ /* 0x000fe20007f3e0ff */
[----:B------:R-:W-:-:S04]  /*8bf0*/  IMAD.X R5, RZ, RZ, RZ, P0 ;  /* 0x000000ffff057224 */ /* 0x000fc800000e06ff */
[----:B------:R-:W-:-:S08]  /*8c00*/  IMAD.WIDE.U32.X R4, R19, UR9, R4, P1 ;  /* 0x0000000913047c25 */ /* 0x000fd000088e0404 */
.L_x_173:
[--C-:B------:R-:W-:Y:S01]  /*8c10*/  SHF.R.U64 R14, R4, UR11, R5.reuse ;  /* 0x0000000b040e7c19 */ /* 0x100fe20008001205 */
[----:B------:R-:W0:Y:S01]  /*8c20*/  F2I.U32.TRUNC.NTZ R21, R21 ;  /* 0x0000001500157305 */ /* 0x000e22000020f000 */
[----:B------:R-:W-:Y:S01]  /*8c30*/  SHF.R.U32.HI R4, RZ, UR11, R5 ;  /* 0x0000000bff047c19 */ /* 0x000fe20008011605 */
[----:B------:R-:W-:Y:S01]  /*8c40*/  ULDC.64 UR8, c[0x0][0x620] ;  /* 0x0001880000087ab9 */ /* 0x000fe20000000a00 */
[----:B------:R-:W-:Y:S01]  /*8c50*/  IADD3 R7, P0, RZ, -R14, RZ ;  /* 0x8000000eff077210 */ /* 0x000fe20007f1e0ff */
[----:B------:R-:W-:Y:S01]  /*8c60*/  ULDC.64 UR10, c[0x0][0x640] ;  /* 0x00019000000a7ab9 */ /* 0x000fe20000000a00 */
[----:B------:R-:W2:Y:S03]  /*8c70*/  LDC R22, c[0x0][0x148] ;  /* 0x00005200ff167b82 */ /* 0x000ea60000000800 */
[----:B------:R-:W-:Y:S01]  /*8c80*/  IMAD.X R4, RZ, RZ, ~R4, P0 ;  /* 0x000000ffff047224 */ /* 0x000fe200000e0e04 */
[----:B------:R-:W-:-:S03]  /*8c90*/  ISETP.NE.U32.AND P0, PT, RZ, UR10, PT ;  /* 0x0000000aff007c0c */ /* 0x000fc6000bf05070 */
[----:B------:R-:W-:Y:S01]  /*8ca0*/  IMAD R6, R4, UR8, RZ ;  /* 0x0000000804067c24 */ /* 0x000fe2000f8e02ff */
[----:B------:R-:W-:Y:S01]  /*8cb0*/  ISETP.NE.AND.EX P0, PT, RZ, UR11, PT, P0 ;  /* 0x0000000bff007c0c */ /* 0x000fe2000bf05300 */
[----:B------:R-:W-:Y:S01]  /*8cc0*/  IMAD.WIDE.U32 R4, R7, UR8, R16 ;  /* 0x0000000807047c25 */ /* 0x000fe2000f8e0010 */
[----:B------:R-:W-:-:S03]  /*8cd0*/  ULDC UR8, c[0x0][0x618] ;  /* 0x0001860000087ab9 */ /* 0x000fc60000000800 */
[----:B------:R-:W-:Y:S01]  /*8ce0*/  IMAD R7, R7, UR9, R6 ;  /* 0x0000000907077c24 */ /* 0x000fe2000f8e0206 */
[----:B------:R-:W-:Y:S01]  /*8cf0*/  ULDC UR9, c[0x0][0x154] ;  /* 0x0000550000097ab9 */ /* 0x000fe20000000800 */
[----:B0-----:R-:W-:Y:S02]  /*8d00*/  IMAD.MOV R6, RZ, RZ, -R21 ;  /* 0x000000ffff067224 */ /* 0x001fe400078e0a15 */
[----:B------:R-:W-:Y:S02]  /*8d10*/  IMAD.IADD R5, R5, 0x1, R7 ;  /* 0x0000000105057824 */ /* 0x000fe400078e0207 */
[----:B-1----:R-:W-:Y:S01]  /*8d20*/  IMAD R15, R20, R6, R15 ;  /* 0x00000006140f7224 */ /* 0x002fe200078e020f */
[----:B------:R-:W-:Y:S02]  /*8d30*/  I2FP.F32.U32 R6, R13 ;  /* 0x0000000d00067245 */ /* 0x000fe40000201000 */
[--C-:B------:R-:W-:Y:S02]  /*8d40*/  SHF.R.U64 R19, R4, UR8, R5.reuse ;  /* 0x0000000804137c19 */ /* 0x100fe40008001205 */
[----:B------:R-:W-:Y:S01]  /*8d50*/  SHF.R.U32.HI R4, RZ, UR8, R5 ;  /* 0x00000008ff047c19 */ /* 0x000fe20008011605 */
[----:B------:R-:W-:Y:S01]  /*8d60*/  FMUL R6, R6, UR9 ;  /* 0x0000000906067c20 */ /* 0x000fe20008400000 */
[----:B------:R-:W-:-:S02]  /*8d70*/  ULDC UR8, c[0x0][0x608] ;  /* 0x0001820000087ab9 */ /* 0x000fc40000000800 */
[--C-:B------:R-:W-:Y:S01]  /*8d80*/  SHF.R.U64 R21, R19, UR8, R4.reuse ;  /* 0x0000000813157c19 */ /* 0x100fe20008001204 */
[----:B------:R0:W1:Y:S01]  /*8d90*/  F2I.U32.TRUNC.NTZ R24, R6 ;  /* 0x0000000600187305 */ /* 0x000062000020f000 */
[----:B------:R-:W-:Y:S01]  /*8da0*/  SHF.R.U32.HI R4, RZ, UR8, R4 ;  /* 0x00000008ff047c19 */ /* 0x000fe20008011604 */
[----:B------:R-:W-:-:S03]  /*8db0*/  ULDC UR8, c[0x0][0x658] ;  /* 0x0001960000087ab9 */ /* 0x000fc60000000800 */
[--C-:B------:R-:W-:Y:S02]  /*8dc0*/  SHF.R.U64 R20, R21, UR8, R4.reuse ;  /* 0x0000000815147c19 */ /* 0x100fe40008001204 */
[----:B------:R-:W-:-:S03]  /*8dd0*/  SHF.R.U32.HI R23, RZ, UR8, R4 ;  /* 0x00000008ff177c19 */ /* 0x000fc60008011604 */
[----:B------:R-:W-:Y:S02]  /*8de0*/  IMAD.MOV.U32 R4, RZ, RZ, R20 ;  /* 0x000000ffff047224 */ /* 0x000fe400078e0014 */
[----:B------:R-:W-:Y:S01]  /*8df0*/  IMAD.MOV.U32 R5, RZ, RZ, R23 ;  /* 0x000000ffff057224 */ /* 0x000fe200078e0017 */
[----:B0-----:R-:W-:Y:S06]  /*8e00*/  @!P0 BRA `(.L_x_174) ;  /* 0x0000000000288947 */ /* 0x001fec0003800000 */
        /* <DEDUP_REMOVED lines=10> */
.L_x_174:
[----:B------:R-:W-:Y:S01]  /*8eb0*/  ISETP.NE.AND P0, PT, R2, 0x1, PT ;  /* 0x000000010200780c */ /* 0x000fe20003f05270 */
[----:B------:R-:W-:Y:S01]  /*8ec0*/  ULDC UR8, c[0x0][0x648] ;  /* 0x0001920000087ab9 */ /* 0x000fe20000000800 */
[----:B------:R-:W-:Y:S01]  /*8ed0*/  LOP3.LUT R21, R21, UR13, RZ, 0xc0, !PT ;  /* 0x0000000d15157c12 */ /* 0x000fe2000f8ec0ff */
[----:B-1----:R-:W-:Y:S01]  /*8ee0*/  IMAD.MOV R24, RZ, RZ, -R24 ;  /* 0x000000ffff187224 */ /* 0x002fe200078e0a18 */
[----:B------:R-:W-:Y:S01]  /*8ef0*/  SHF.R.U64 R4, R4, UR8, R5 ;  /* 0x0000000804047c19 */ /* 0x000fe20008001205 */
[----:B------:R-:W-:Y:S01]  /*8f00*/  ULDC UR8, c[0x0][0x638] ;  /* 0x00018e0000087ab9 */ /* 0x000fe20000000800 */
[----:B------:R-:W-:Y:S01]  /*8f10*/  LOP3.LUT R19, R19, UR4, RZ, 0xc0, !PT ;  /* 0x0000000413137c12 */ /* 0x000fe2000f8ec0ff */
[----:B------:R-:W-:Y:S01]  /*8f20*/  ULDC UR9, c[0x0][0x610] ;  /* 0x0001840000097ab9 */ /* 0x000fe20000000800 */
[----:B------:R-:W-:Y:S02]  /*8f30*/  IMAD.MOV.U32 R6, RZ, RZ, R14 ;  /* 0x000000ffff067224 */ /* 0x000fe400078e000e */
[----:B------:R-:W-:-:S02]  /*8f40*/  IMAD.MOV R5, RZ, RZ, -R4 ;  /* 0x000000ffff057224 */ /* 0x000fc400078e0a04 */
[----:B------:R-:W-:Y:S02]  /*8f50*/  IMAD R4, R4, UR5, R21 ;  /* 0x0000000504047c24 */ /* 0x000fe4000f8e0215 */
[----:B--2---:R-:W-:Y:S02]  /*8f60*/  @P0 IMAD R15, R22, R24, R13 ;  /* 0x00000018160f0224 */ /* 0x004fe400078e020d */
[----:B------:R-:W-:Y:S01]  /*8f70*/  IMAD R20, R5, UR8, R20 ;  /* 0x0000000805147c24 */ /* 0x000fe2000f8e0214 */
[----:B------:R-:W-:Y:S01]  /*8f80*/  ULDC UR8, c[0x0][0x600] ;  /* 0x0001800000087ab9 */ /* 0x000fe20000000800 */
[----:B------:R-:W-:Y:S02]  /*8f90*/  IMAD R15, R4, UR9, R15 ;  /* 0x00000009040f7c24 */ /* 0x000fe4000f8e020f */
[----:B------:R-:W-:Y:S02]  /*8fa0*/  IMAD R20, R20, UR8, R19 ;  /* 0x0000000814147c24 */ /* 0x000fe4000f8e0213 */
[----:B------:R-:W-:-:S03]  /*8fb0*/  IMAD.MOV.U32 R4, RZ, RZ, 0x1 ;  /* 0x00000001ff047424 */ /* 0x000fc600078e00ff */
[----:B------:R-:W-:Y:S02]  /*8fc0*/  SEL R13, R20, R15, !P0 ;  /* 0x0000000f140d7207 */ /* 0x000fe40004000000 */
[----:B------:R-:W-:-:S07]  /*8fd0*/  SEL R19, R15, R20, !P0 ;  /* 0x000000140f137207 */ /* 0x000fce0004000000 */
.L_x_172:
[----:B------:R-:W-:Y:S05]  /*8fe0*/  BSYNC B1 ;  /* 0x0000000000017941 */ /* 0x000fea0003800000 */
.L_x_171:
[----:B------:R-:W-:-:S13]  /*8ff0*/  LOP3.LUT P0, RZ, R4, 0xff, RZ, 0xc0, !PT ;  /* 0x000000ff04ff7812 */ /* 0x000fda000780c0ff */
[----:B------:R-:W-:Y:S05]  /*9000*/  @P0 BRA `(.L_x_175) ;  /* 0xfffffff400000947 */ /* 0x000fea000383ffff */
[----:B------:R-:W-:Y:S05]  /*9010*/  BSYNC B0 ;  /* 0x0000000000007941 */ /* 0x000fea0003800000 */
.L_x_164:
[----:B------:R-:W-:-:S03]  /*9020*/  UMOV UR8, 0xffffffff ;  /* 0xffffffff00087882 */ /* 0x000fc60000000000 */
[----:B------:R-:W-:Y:S05]  /*9030*/  BRA.DIV UR8, `(.L_x_176) ;  /* 0x0000000208cc7947 */ /* 0x000fea000b800000 */
[----:B------:R-:W-:-:S13]  /*9040*/  ELECT P6, URZ, PT ;  /* 0x00000000003f782f */ /* 0x000fda00038c0000 */
.L_x_188:
[----:B------:R-:W-:Y:S04]  /*9050*/  BSSY B0, `(.L_x_177) ;  /* 0x0000019000007945 */ /* 0x000fe80003800000 */
[----:B------:R-:W-:Y:S05]  /*9060*/  @!P6 BRA `(.L_x_178) ;  /* 0x00000000005ce947 */ /* 0x000fea0003800000 */
[----:B------:R-:W-:-:S04]  /*9070*/  LOP3.LUT R18, R18, 0x2, RZ, 0xfc, !PT ;  /* 0x0000000212127812 */ /* 0x000fc800078efcff */
[----:B------:R-:W-:-:S13]  /*9080*/  ISETP.NE.AND P0, PT, R18, 0x3, PT ;  /* 0x000000031200780c */ /* 0x000fda0003f05270 */
[----:B------:R-:W-:Y:S05]  /*9090*/  @!P0 BRA `(.L_x_179) ;  /* 0x0000000000048947 */ /* 0x000fea0003800000 */
[----:B------:R-:W-:Y:S01]  /*90a0*/  BPT.TRAP 0x1 ;  /* 0x000000040000795c */ /* 0x000fe20000300000 */
.L_x_179:
[----:B------:R-:W0:Y:S01]  /*90b0*/  S2R R3, SR_CgaCtaId ;  /* 0x0000000000037919 */ /* 0x000e220000008800 */
[----:B------:R-:W-:Y:S02]  /*90c0*/  MOV R0, 0x400 ;  /* 0x0000040000007802 */ /* 0x000fe40000000f00 */
[----:B------:R-:W-:Y:S02]  /*90d0*/  SHF.L.U32 R2, R10, 0x1f, RZ ;  /* 0x0000001f0a027819 */ /* 0x000fe400000006ff */
[----:B0-----:R-:W-:-:S05]  /*90e0*/  LEA R0, R3, R0, 0x18 ;  /* 0x0000000003007211 */ /* 0x001fca00078ec0ff */
[----:B------:R-:W-:-:S04]  /*90f0*/  VIADD R0, R0, 0x10 ;  /* 0x0000001000007836 */ /* 0x000fc80000000000 */
[C---:B------:R-:W-:Y:S02]  /*9100*/  IMAD R5, R9.reuse, 0x8, R0 ;  /* 0x0000000809057824 */ /* 0x040fe400078e0200 */
[----:B------:R-:W-:Y:S02]  /*9110*/  VIADD R9, R9, 0x1 ;  /* 0x0000000109097836 */ /* 0x000fe40000000000 */
[----:B------:R-:W0:Y:S03]  /*9120*/  SYNCS.PHASECHK.TRANS64.TRYWAIT P0, [R5+URZ], R2 ;  /* 0x00000002050075a7 */ /* 0x000e26000800017f */
[----:B------:R-:W-:-:S04]  /*9130*/  ISETP.NE.AND P1, PT, R9, 0x2, PT ;  /* 0x000000020900780c */ /* 0x000fc80003f25270 */
[----:B------:R-:W-:Y:S02]  /*9140*/  SEL R3, RZ, 0x1, P1 ;  /* 0x00000001ff037807 */ /* 0x000fe40000800000 */
[----:B------:R-:W-:Y:S02]  /*9150*/  SEL R9, R9, RZ, P1 ;  /* 0x000000ff09097207 */ /* 0x000fe40000800000 */
[----:B------:R-:W-:Y:S01]  /*9160*/  LOP3.LUT R3, R10, R3, RZ, 0x3c, !PT ;  /* 0x000000030a037212 */ /* 0x000fe200078e3cff */
[----:B0-----:R-:W-:Y:S06]  /*9170*/  @!P0 BRA `(.L_x_180) ;  /* 0x00000000009c8947 */ /* 0x001fec0003800000 */
.L_x_189:
[----:B------:R-:W-:Y:S01]  /*9180*/  IMAD R9, R9, 0x8, R0 ;  /* 0x0000000809097824 */ /* 0x000fe200078e0200 */
[----:B------:R-:W-:-:S07]  /*9190*/  SHF.L.U32 R0, R3, 0x1f, RZ ;  /* 0x0000001f03007819 */ /* 0x000fce00000006ff */
.L_x_181:
[----:B-1----:R1:W2:Y:S02]  /*91a0*/  SYNCS.PHASECHK.TRANS64.TRYWAIT P0, [R9+URZ], R0 ;  /* 0x00000000090075a7 */ /* 0x0022a4000800017f */
[----:B--2---:R-:W-:Y:S05]  /*91b0*/  @!P0 NANOSLEEP.SYNCS 0x989680 ;  /* 0x009896800000895d */ /* 0x004fea0003900000 */
[----:B------:R-:W2:Y:S02]  /*91c0*/  @!P0 SYNCS.PHASECHK.TRANS64 P0, [R9+URZ], R0 ;  /* 0x00000000090085a7 */ /* 0x000ea4000800007f */
[----:B--2---:R-:W-:Y:S05]  /*91d0*/  @!P0 BRA `(.L_x_181) ;  /* 0xfffffffc00f08947 */ /* 0x004fea000383ffff */
.L_x_178:
[----:B------:R-:W-:Y:S05]  /*91e0*/  BSYNC B0 ;  /* 0x0000000000007941 */ /* 0x000fea0003800000 */
.L_x_177:
[----:B------:R-:W-:Y:S05]  /*91f0*/  EXIT ;  /* 0x000000000000794d */ /* 0x000fea0003800000 */
.L_x_21:
[----:B-1----:R1:W2:Y:S02]  /*9200*/  SYNCS.PHASECHK.TRANS64.TRYWAIT P1, [R3+URZ], R0 ;  /* 0x00000000030075a7 */ /* 0x0022a4000802017f */
[----:B--2---:R-:W-:Y:S05]  /*9210*/  @!P1 NANOSLEEP.SYNCS 0x989680 ;  /* 0x009896800000995d */ /* 0x004fea0003900000 */
[----:B------:R-:W2:Y:S02]  /*9220*/  @!P1 SYNCS.PHASECHK.TRANS64 P1, [R3+URZ], R0 ;  /* 0x00000000030095a7 */ /* 0x000ea4000802007f */
[----:B--2---:R-:W-:Y:S05]  /*9230*/  @!P1 BRA `(.L_x_21) ;  /* 0xfffffffc00f09947 */ /* 0x004fea000383ffff */
[----:B------:R-:W-:Y:S05]  /*9240*/  BRA `(.L_x_20) ;  /* 0xffffff8400607947 */ /* 0x000fea000383ffff */
.L_x_26:
[----:B-1----:R1:W2:Y:S02]  /*9250*/  SYNCS.PHASECHK.TRANS64.TRYWAIT P1, [R5+URZ], R4 ;  /* 0x00000004050075a7 */ /* 0x0022a4000802017f */
[----:B--2---:R-:W-:Y:S05]  /*9260*/  @!P1 NANOSLEEP.SYNCS 0x989680 ;  /* 0x009896800000995d */ /* 0x004fea0003900000 */
[----:B------:R-:W2:Y:S02]  /*9270*/  @!P1 SYNCS.PHASECHK.TRANS64 P1, [R5+URZ], R4 ;  /* 0x00000004050095a7 */ /* 0x000ea4000802007f */
[----:B--2---:R-:W-:Y:S05]  /*9280*/  @!P1 BRA `(.L_x_26) ;  /* 0xfffffffc00f09947 */ /* 0x004fea000383ffff */
[----:B------:R-:W-:Y:S05]  /*9290*/  BRA `(.L_x_25) ;  /* 0xffffff8c00707947 */ /* 0x000fea000383ffff */
.L_x_165:
[----:B------:R-:W-:Y:S01]  /*92a0*/  BSSY B1, `(.L_x_182) ;  /* 0x0000006000017945 */ /* 0x000fe20003800000 */
[----:B------:R-:W-:-:S07]  /*92b0*/  IMAD.MOV.U32 R15, RZ, RZ, -0x1 ;  /* 0xffffffffff0f7424 */ /* 0x000fce00078e00ff */
[----:B------:R-:W-:Y:S05]  /*92c0*/  WARPSYNC.COLLECTIVE R15, `(.L_x_183) ;  /* 0x000000000f0c7348 */ /* 0x000fea0003c00000 */
[----:B------:R-:W-:Y:S02]  /*92d0*/  ELECT P6, UR62, PT ;  /* 0x00000000003e782f */ /* 0x000fe400038c0000 */
[----:B------:R-:W-:Y:S01]  /*92e0*/  MOV R14, UR62 ;  /* 0x0000003e000e7c02 */ /* 0x000fe20008000f00 */
[----:B------:R-:W-:Y:S10]  /*92f0*/  ENDCOLLECTIVE ;  /* 0x000000000000791b */ /* 0x000ff40003800000 */
.L_x_183:
[----:B------:R-:W-:Y:S05]  /*9300*/  BSYNC B1 ;  /* 0x0000000000017941 */ /* 0x000fea0003800000 */
.L_x_182:
[----:B------:R-:W-:Y:S05]  /*9310*/  BRA `(.L_x_184) ;  /* 0xfffffff000487947 */ /* 0x000fea000383ffff */
.L_x_168:
[----:B-1----:R1:W2:Y:S02]  /*9320*/  SYNCS.PHASECHK.TRANS64.TRYWAIT P0, [R20+URZ+0x10], R13 ;  /* 0x0000100d140075a7 */ /* 0x0022a4000800017f */
[----:B--2---:R-:W-:Y:S05]  /*9330*/  @!P0 NANOSLEEP.SYNCS 0x989680 ;  /* 0x009896800000895d */ /* 0x004fea0003900000 */
[----:B------:R-:W2:Y:S02]  /*9340*/  @!P0 SYNCS.PHASECHK.TRANS64 P0, [R20+URZ+0x10], R13 ;  /* 0x0000100d140085a7 */ /* 0x000ea4000800007f */
[----:B--2---:R-:W-:Y:S05]  /*9350*/  @!P0 BRA `(.L_x_168) ;  /* 0xfffffffc00f08947 */ /* 0x004fea000383ffff */
[----:B------:R-:W-:Y:S05]  /*9360*/  BRA `(.L_x_185) ;  /* 0xfffffff000847947 */ /* 0x000fea000383ffff */
.L_x_176:
[----:B------:R-:W-:Y:S01]  /*9370*/  BSSY B0, `(.L_x_186) ;  /* 0x0000006000007945 */ /* 0x000fe20003800000 */
[----:B------:R-:W-:-:S07]  /*9380*/  IMAD.MOV.U32 R15, RZ, RZ, -0x1 ;  /* 0xffffffffff0f7424 */ /* 0x000fce00078e00ff */
[----:B------:R-:W-:Y:S05]  /*9390*/  WARPSYNC.COLLECTIVE R15, `(.L_x_187) ;  /* 0x000000000f0c7348 */ /* 0x000fea0003c00000 */
[----:B------:R-:W-:Y:S02]  /*93a0*/  ELECT P6, UR62, PT ;  /* 0x00000000003e782f */ /* 0x000fe400038c0000 */
[----:B------:R-:W-:Y:S01]  /*93b0*/  MOV R14, UR62 ;  /* 0x0000003e000e7c02 */ /* 0x000fe20008000f00 */
[----:B------:R-:W-:Y:S10]  /*93c0*/  ENDCOLLECTIVE ;  /* 0x000000000000791b */ /* 0x000ff40003800000 */
.L_x_187:
[----:B------:R-:W-:Y:S05]  /*93d0*/  BSYNC B0 ;  /* 0x0000000000007941 */ /* 0x000fea0003800000 */
.L_x_186:
[----:B------:R-:W-:Y:S05]  /*93e0*/  BRA `(.L_x_188) ;  /* 0xfffffffc00187947 */ /* 0x000fea000383ffff */
.L_x_180:
[----:B0-----:R0:W1:Y:S02]  /*93f0*/  SYNCS.PHASECHK.TRANS64.TRYWAIT P0, [R5+URZ], R2 ;  /* 0x00000002050075a7 */ /* 0x001064000800017f */
[----:B-1----:R-:W-:Y:S05]  /*9400*/  @!P0 NANOSLEEP.SYNCS 0x989680 ;  /* 0x009896800000895d */ /* 0x002fea0003900000 */
[----:B------:R-:W1:Y:S02]  /*9410*/  @!P0 SYNCS.PHASECHK.TRANS64 P0, [R5+URZ], R2 ;  /* 0x00000002050085a7 */ /* 0x000e64000800007f */
[----:B-1----:R-:W-:Y:S05]  /*9420*/  @!P0 BRA `(.L_x_180) ;  /* 0xfffffffc00f08947 */ /* 0x002fea000383ffff */
[----:B------:R-:W-:Y:S05]  /*9430*/  BRA `(.L_x_189) ;  /* 0xfffffffc00507947 */ /* 0x000fea000383ffff */
.L_x_190:
[----:B------:R-:W-:-:S00]  /*9440*/  BRA `(.L_x_190) ;  /* 0xfffffffc00fc7947 */ /* 0x000fc0000383ffff */
[----:B------:R-:W-:-:S00]  /*9450*/  NOP ;  /* 0x0000000000007918 */ /* 0x000fc00000000000 */
        /* <DEDUP_REMOVED lines=10> */
.L_x_191:


//--------------------- .nv.global.init           --------------------------
	.section	.nv.global.init,"aw",@progbits
.nv.global.init:
	.type		$str$22,@object
	.size		$str$22,($str$23 - $str$22)
$str$22:
        /*0000*/ 	.byte	0x6b, 0x5f, 0x74, 0x69, 0x6c, 0x65, 0x5f, 0x63, 0x6f, 0x75, 0x6e, 0x74, 0x20, 0x3e, 0x3d, 0x20
        /*0010*/ 	.byte	0x31, 0x00
	.type		$str$23,@object
	.size		$str$23,(__unnamed_1 - $str$23)
$str$23:
        /*0012*/ 	.byte	0x2f, 0x74, 0x6d, 0x70, 0x2f, 0x63, 0x75, 0x74, 0x6c, 0x61, 0x73, 0x73, 0x5f, 0x73, 0x77, 0x65
        /*0022*/ 	.byte	0x65, 0x70, 0x5f, 0x73, 0x72, 0x63, 0x2f, 0x69, 0x6e, 0x63, 0x6c, 0x75, 0x64, 0x65, 0x2f, 0x63
        /*0032*/ 	.byte	0x75, 0x74, 0x6c, 0x61, 0x73, 0x73, 0x2f, 0x67, 0x65, 0x6d, 0x6d, 0x2f, 0x63, 0x6f, 0x6c, 0x6c
        /*0042*/ 	.byte	0x65, 0x63, 0x74, 0x69, 0x76, 0x65, 0x2f, 0x73, 0x6d, 0x39, 0x30, 0x5f, 0x6d, 0x6d, 0x61, 0x5f
        /*0052*/ 	.byte	0x74, 0x6d, 0x61, 0x5f, 0x67, 0x6d, 0x6d, 0x61, 0x5f, 0x73, 0x73, 0x5f, 0x77, 0x61, 0x72, 0x70
        /*0062*/ 	.byte	0x73, 0x70, 0x65, 0x63, 0x69, 0x61, 0x6c, 0x69, 0x7a, 0x65, 0x64, 0x2e, 0x68, 0x70, 0x70, 0x00
	.type		__unnamed_1,@object
	.size		__unnamed_1,(.L_0 - __unnamed_1)
__unnamed_1:
        /*0072*/ 	.byte	0x76, 0x6f, 0x69, 0x64, 0x20, 0x63, 0x75, 0x74, 0x6c, 0x61, 0x73, 0x73, 0x3a, 0x3a, 0x67, 0x65
        /* <DEDUP_REMOVED lines=180> */
        /*0bc2*/ 	.byte	0x74, 0x65, 0x3a, 0x3a, 0x69, 0x64, 0x65, 0x6e, 0x74, 0x69, 0x74, 0x79, 0x5d, 0x00
.L_0:


//--------------------- .nv.shared._ZN7cutlass13device_kernelINS_4gemm6kernel13GemmUniversalIN4cute5tupleIJiiiiEEENS1_10collective13CollectiveMmaINS1_34MainloopSm90TmaGmmaWarpSpecializedILi2ENS5_IJNS4_1CILi4EEESB_NSA_ILi1EEEEEENS1_35KernelTmaWarpSpecializedCooperativeEEENS5_IJNSA_ILi256EEENSA_ILi64EEENSA_ILi128EEEEEENS_6half_tENS5_IJlSC_lEEESK_SL_NS4_8TiledMMAINS4_8MMA_AtomIJNS4_4SM904GMMA25MMA_64x64x16_F32F16F16_SSILNSP_5MajorE0ELSR_0ELNSP_7ScaleInE1ELSS_1EEEEEENS4_6LayoutINS5_IJNSA_ILi2EEESC_SC_EEENS5_IJSC_NSA_ILi0EEESY_EEEEENS5_IJNS4_10UnderscoreES11_S11_EEEEENS4_23SM90_TMA_LOAD_MULTICASTENS4_14ComposedLayoutINS4_7SwizzleILi3ELi4ELi3EEENS4_18smem_ptr_flag_bitsILi16EEENSV_INS5_IJNSA_ILi8EEESH_EEENS5_IJSH_SC_EEEEEEEvNS4_8identityES14_S1E_vS1F_EENS_8epilogue10collective6detail29Sm90TmaWarpSpecializedAdapterINS1I_15DefaultEpilogueISK_SL_SL_NS1H_6thread17LinearCombinationISK_Li1EffLNS1M_9ScaleType4KindE0ELNS_15FloatRoundStyleE2ESK_EENS1_15EpilogueDefaultEEEEEvvEEEEvNT_6ParamsE --------------------------
	.section	.nv.shared._ZN7cutlass13device_kernelINS_4gemm6kernel13GemmUniversalIN4cute5tupleIJiiiiEEENS1_10collective13CollectiveMmaINS1_34MainloopSm90TmaGmmaWarpSpecializedILi2ENS5_IJNS4_1CILi4EEESB_NSA_ILi1EEEEEENS1_35KernelTmaWarpSpecializedCooperativeEEENS5_IJNSA_ILi256EEENSA_ILi64EEENSA_ILi128EEEEEENS_6half_tENS5_IJlSC_lEEESK_SL_NS4_8TiledMMAINS4_8MMA_AtomIJNS4_4SM904GMMA25MMA_64x64x16_F32F16F16_SSILNSP_5MajorE0ELSR_0ELNSP_7ScaleInE1ELSS_1EEEEEENS4_6LayoutINS5_IJNSA_ILi2EEESC_SC_EEENS5_IJSC_NSA_ILi0EEESY_EEEEENS5_IJNS4_10UnderscoreES11_S11_EEEEENS4_23SM90_TMA_LOAD_MULTICASTENS4_14ComposedLayoutINS4_7SwizzleILi3ELi4ELi3EEENS4_18smem_ptr_flag_bitsILi16EEENSV_INS5_IJNSA_ILi8EEESH_EEENS5_IJSH_SC_EEEEEEEvNS4_8identityES14_S1E_vS1F_EENS_8epilogue10collective6detail29Sm90TmaWarpSpecializedAdapterINS1I_15DefaultEpilogueISK_SL_SL_NS1H_6thread17LinearCombinationISK_Li1EffLNS1M_9ScaleType4KindE0ELNS_15FloatRoundStyleE2ESK_EENS1_15EpilogueDefaultEEEEEvvEEEEvNT_6ParamsE,"aw",@nobits
	.sectionflags	@""
	.align	16
	.zero		1024


//--------------------- .nv.shared.reserved.0     --------------------------
	.section	.nv.shared.reserved.0,"aw",@nobits
	.weak		__nv_reservedSMEM_offset_0_alias
	.size		__nv_reservedSMEM_offset_0_alias, 0, 0
	.other		__nv_reservedSMEM_offset_0_alias,@"STO_CUDA_RESERVED_SHARED STV_DEFAULT"
__nv_reservedSMEM_offset_0_alias:
	.zero		0


//--------------------- .nv.global                --------------------------
	.section	.nv.global,"aw",@nobits
.nv.global:
	.type		_ZN40_INTERNAL_3c9d9517_4_k_cu_cbb29a33_159864cute1_E,@object
	.size		_ZN40_INTERNAL_3c9d9517_4_k_cu_cbb29a33_159864cute1_E,(_ZN40_INTERNAL_3c9d9517_4_k_cu_cbb29a33_159864cuda3std3__45__cpo6cbeginE - _ZN40_INTERNAL_3c9d9517_4_k_cu_cbb29a33_159864cute1_E)
_ZN40_INTERNAL_3c9d9517_4_k_cu_cbb29a33_159864cute1_E:
	.zero		1
	.type		_ZN40_INTERNAL_3c9d9517_4_k_cu_cbb29a33_159864cuda3std3__45__cpo6cbeginE,@object
	.size		_ZN40_INTERNAL_3c9d9517_4_k_cu_cbb29a33_159864cuda3std3__45__cpo6cbeginE,(_ZN40_INTERNAL_3c9d9517_4_k_cu_cbb29a33_159864cuda3std3__48in_placeE - _ZN40_INTERNAL_3c9d9517_4_k_cu_cbb29a33_159864cuda3std3__45__cpo6cbeginE)
_ZN40_INTERNAL_3c9d9517_4_k_cu_cbb29a33_159864cuda3std3__45__cpo6cbeginE:
	.zero		1
	.type		_ZN40_INTERNAL_3c9d9517_4_k_cu_cbb29a33_159864cuda3std3__48in_placeE,@object
	.size		_ZN40_INTERNAL_3c9d9517_4_k_cu_cbb29a33_159864cuda3std3__48in_placeE,(_ZN40_INTERNAL_3c9d9517_4_k_cu_cbb29a33_159864cuda3std6ranges3__45__cpo9iter_moveE - _ZN40_INTERNAL_3c9d9517_4_k_cu_cbb29a33_159864cuda3std3__48in_placeE)
_ZN40_INTERNAL_3c9d9517_4_k_cu_cbb29a33_159864cuda3std3__48in_placeE:
	.zero		1
	.type		_ZN40_INTERNAL_3c9d9517_4_k_cu_cbb29a33_159864cuda3std6ranges3__45__cpo9iter_moveE,@object
	.size		_ZN40_INTERNAL_3c9d9517_4_k_cu_cbb29a33_159864cuda3std6ranges3__45__cpo9iter_moveE,(_ZN40_INTERNAL_3c9d9517_4_k_cu_cbb29a33_159864cuda3std3__45__cpo5beginE - _ZN40_INTERNAL_3c9d9517_4_k_cu_cbb29a33_159864cuda3std6ranges3__45__cpo9iter_moveE)
_ZN40_INTERNAL_3c9d9517_4_k_cu_cbb29a33_159864cuda3std6ranges3__45__cpo9iter_moveE:
	.zero		1
	.type		_ZN40_INTERNAL_3c9d9517_4_k_cu_cbb29a33_159864cuda3std3__45__cpo5beginE,@object
	.size		_ZN40_INTERNAL_3c9d9517_4_k_cu_cbb29a33_159864cuda3std3__45__cpo5beginE,(_ZN40_INTERNAL_3c9d9517_4_k_cu_cbb29a33_159864cuda3std3__442_GLOBAL__N__3c9d9517_4_k_cu_cbb29a33_159866ignoreE - _ZN40_INTERNAL_3c9d9517_4_k_cu_cbb29a33_159864cuda3std3__45__cpo5beginE)
_ZN40_INTERNAL_3c9d9517_4_k_cu_cbb29a33_159864cuda3std3__45__cpo5beginE:
	.zero		1
	.type		_ZN40_INTERNAL_3c9d9517_4_k_cu_cbb29a33_159864cuda3std3__442_GLOBAL__N__3c9d9517_4_k_cu_cbb29a33_159866ignoreE,@object
	.size		_ZN40_INTERNAL_3c9d9517_4_k_cu_cbb29a33_159864cuda3std3__442_GLOBAL__N__3c9d9517_4_k_cu_cbb29a33_159866ignoreE,(_ZN40_INTERNAL_3c9d9517_4_k_cu_cbb29a33_159864cute7productE - _ZN40_INTERNAL_3c9d9517_4_k_cu_cbb29a33_159864cuda3std3__442_GLOBAL__N__3c9d9517_4_k_cu_cbb29a33_159866ignoreE)
_ZN40_INTERNAL_3c9d9517_4_k_cu_cbb29a33_159864cuda3std3__442_GLOBAL__N__3c9d9517_4_k_cu_cbb29a33_159866ignoreE:
	.zero		1
	.type		_ZN40_INTERNAL_3c9d9517_4_k_cu_cbb29a33_159864cute7productE,@object
	.size		_ZN40_INTERNAL_3c9d9517_4_k_cu_cbb29a33_159864cute7productE,(_ZN40_INTERNAL_3c9d9517_4_k_cu_cbb29a33_159864cuda3std3__45__cpo3endE - _ZN40_INTERNAL_3c9d9517_4_k_cu_cbb29a33_159864cute7productE)
_ZN40_INTERNAL_3c9d9517_4_k_cu_cbb29a33_159864cute7productE:
	.zero		1
	.type		_ZN40_INTERNAL_3c9d9517_4_k_cu_cbb29a33_159864cuda3std3__45__cpo3endE,@object
	.size		_ZN40_INTERNAL_3c9d9517_4_k_cu_cbb29a33_159864cuda3std3__45__cpo3endE,(_ZN40_INTERNAL_3c9d9517_4_k_cu_cbb29a33_159864cuda3std3__419piecewise_constructE - _ZN40_INTERNAL_3c9d9517_4_k_cu_cbb29a33_159864cuda3std3__45__cpo3endE)
_ZN40_INTERNAL_3c9d9517_4_k_cu_cbb29a33_159864cuda3std3__45__cpo3endE:
	.zero		1
	.type		_ZN40_INTERNAL_3c9d9517_4_k_cu_cbb29a33_159864cuda3std3__419piecewise_constructE,@object
	.size		_ZN40_INTERNAL_3c9d9517_4_k_cu_cbb29a33_159864cuda3std3__419piecewise_constructE,(_ZN40_INTERNAL_3c9d9517_4_k_cu_cbb29a33_159864cuda3std3__45__cpo4cendE - _ZN40_INTERNAL_3c9d9517_4_k_cu_cbb29a33_159864cuda3std3__419piecewise_constructE)
_ZN40_INTERNAL_3c9d9517_4_k_cu_cbb29a33_159864cuda3std3__419piecewise_constructE:
	.zero		1
	.type		_ZN40_INTERNAL_3c9d9517_4_k_cu_cbb29a33_159864cuda3std3__45__cpo4cendE,@object
	.size		_ZN40_INTERNAL_3c9d9517_4_k_cu_cbb29a33_159864cuda3std3__45__cpo4cendE,(_ZN40_INTERNAL_3c9d9517_4_k_cu_cbb29a33_159864cuda3std6ranges3__45__cpo4swapE - _ZN40_INTERNAL_3c9d9517_4_k_cu_cbb29a33_159864cuda3std3__45__cpo4cendE)
_ZN40_INTERNAL_3c9d9517_4_k_cu_cbb29a33_159864cuda3std3__45__cpo4cendE:
	.zero		1
	.type		_ZN40_INTERNAL_3c9d9517_4_k_cu_cbb29a33_159864cuda3std6ranges3__45__cpo4swapE,@object
	.size		_ZN40_INTERNAL_3c9d9517_4_k_cu_cbb29a33_159864cuda3std6ranges3__45__cpo4swapE,(.L_8 - _ZN40_INTERNAL_3c9d9517_4_k_cu_cbb29a33_159864cuda3std6ranges3__45__cpo4swapE)
_ZN40_INTERNAL_3c9d9517_4_k_cu_cbb29a33_159864cuda3std6ranges3__45__cpo4swapE:
	.zero		1
.L_8:


//--------------------- .nv.constant0._ZN7cutlass13device_kernelINS_4gemm6kernel13GemmUniversalIN4cute5tupleIJiiiiEEENS1_10collective13CollectiveMmaINS1_34MainloopSm90TmaGmmaWarpSpecializedILi2ENS5_IJNS4_1CILi4EEESB_NSA_ILi1EEEEEENS1_35KernelTmaWarpSpecializedCooperativeEEENS5_IJNSA_ILi256EEENSA_ILi64EEENSA_ILi128EEEEEENS_6half_tENS5_IJlSC_lEEESK_SL_NS4_8TiledMMAINS4_8MMA_AtomIJNS4_4SM904GMMA25MMA_64x64x16_F32F16F16_SSILNSP_5MajorE0ELSR_0ELNSP_7ScaleInE1ELSS_1EEEEEENS4_6LayoutINS5_IJNSA_ILi2EEESC_SC_EEENS5_IJSC_NSA_ILi0EEESY_EEEEENS5_IJNS4_10UnderscoreES11_S11_EEEEENS4_23SM90_TMA_LOAD_MULTICASTENS4_14ComposedLayoutINS4_7SwizzleILi3ELi4ELi3EEENS4_18smem_ptr_flag_bitsILi16EEENSV_INS5_IJNSA_ILi8EEESH_EEENS5_IJSH_SC_EEEEEEEvNS4_8identityES14_S1E_vS1F_EENS_8epilogue10collective6detail29Sm90TmaWarpSpecializedAdapterINS1I_15DefaultEpilogueISK_SL_SL_NS1H_6thread17LinearCombinationISK_Li1EffLNS1M_9ScaleType4KindE0ELNS_15FloatRoundStyleE2ESK_EENS1_15EpilogueDefaultEEEEEvvEEEEvNT_6ParamsE --------------------------
	.section	.nv.constant0._ZN7cutlass13device_kernelINS_4gemm6kernel13GemmUniversalIN4cute5tupleIJiiiiEEENS1_10collective13CollectiveMmaINS1_34MainloopSm90TmaGmmaWarpSpecializedILi2ENS5_IJNS4_1CILi4EEESB_NSA_ILi1EEEEEENS1_35KernelTmaWarpSpecializedCooperativeEEENS5_IJNSA_ILi256EEENSA_ILi64EEENSA_ILi128EEEEEENS_6half_tENS5_IJlSC_lEEESK_SL_NS4_8TiledMMAINS4_8MMA_AtomIJNS4_4SM904GMMA25MMA_64x64x16_F32F16F16_SSILNSP_5MajorE0ELSR_0ELNSP_7ScaleInE1ELSS_1EEEEEENS4_6LayoutINS5_IJNSA_ILi2EEESC_SC_EEENS5_IJSC_NSA_ILi0EEESY_EEEEENS5_IJNS4_10UnderscoreES11_S11_EEEEENS4_23SM90_TMA_LOAD_MULTICASTENS4_14ComposedLayoutINS4_7SwizzleILi3ELi4ELi3EEENS4_18smem_ptr_flag_bitsILi16EEENSV_INS5_IJNSA_ILi8EEESH_EEENS5_IJSH_SC_EEEEEEEvNS4_8identityES14_S1E_vS1F_EENS_8epilogue10collective6detail29Sm90TmaWarpSpecializedAdapterINS1I_15DefaultEpilogueISK_SL_SL_NS1H_6thread17LinearCombinationISK_Li1EffLNS1M_9ScaleType4KindE0ELNS_15FloatRoundStyleE2ESK_EENS1_15EpilogueDefaultEEEEEvvEEEEvNT_6ParamsE,"a",@progbits
	.sectionflags	@""
	.align	4
.nv.constant0._ZN7cutlass13device_kernelINS_4gemm6kernel13GemmUniversalIN4cute5tupleIJiiiiEEENS1_10collective13CollectiveMmaINS1_34MainloopSm90TmaGmmaWarpSpecializedILi2ENS5_IJNS4_1CILi4EEESB_NSA_ILi1EEEEEENS1_35KernelTmaWarpSpecializedCooperativeEEENS5_IJNSA_ILi256EEENSA_ILi64EEENSA_ILi128EEEEEENS_6half_tENS5_IJlSC_lEEESK_SL_NS4_8TiledMMAINS4_8MMA_AtomIJNS4_4SM904GMMA25MMA_64x64x16_F32F16F16_SSILNSP_5MajorE0ELSR_0ELNSP_7ScaleInE1ELSS_1EEEEEENS4_6LayoutINS5_IJNSA_ILi2EEESC_SC_EEENS5_IJSC_NSA_ILi0EEESY_EEEEENS5_IJNS4_10UnderscoreES11_S11_EEEEENS4_23SM90_TMA_LOAD_MULTICASTENS4_14ComposedLayoutINS4_7SwizzleILi3ELi4ELi3EEENS4_18smem_ptr_flag_bitsILi16EEENSV_INS5_IJNSA_ILi8EEESH_EEENS5_IJSH_SC_EEEEEEEvNS4_8identityES14_S1E_vS1F_EENS_8epilogue10collective6detail29Sm90TmaWarpSpecializedAdapterINS1I_15DefaultEpilogueISK_SL_SL_NS1H_6thread17LinearCombinationISK_Li1EffLNS1M_9ScaleType4KindE0ELNS_15FloatRoundStyleE2ESK_EENS1_15EpilogueDefaultEEEEEvvEEEEvNT_6ParamsE:
	.zero		1664


//--------------------- SYMBOLS --------------------------

	.type		.nv.reservedSmem.offset0,@object
	.size		.nv.reservedSmem.offset0,0x4
	.type		__assertfail,@function
